// auto-generated by cutlass_sweep.fmha — config: {"arch": "sm_90", "dtype": "e4m3", "head_dim": 128, "mask": "residual", "schedule": "cooperative", "tile_kv": 64, "tile_q": 128}
#include "cutlass/cutlass.h"
#include "cute/tensor.hpp"
#include "cutlass/device_kernel.h"
#include "cutlass/kernel_hardware_info.h"
#include "88_hopper_fmha/collective/fmha_fusion.hpp"
#include "88_hopper_fmha/kernel/fmha_kernel_builder.hpp"

using namespace cute;
using Element = cutlass::float_e4m3_t;
using TileShape = Shape<_128, _64, _128>;
using StrideQ = cute::tuple<int, _1, cute::tuple<int, int>>;
using StrideK = cute::tuple<int, _1, cute::tuple<int, int>>;
using StrideV = cute::tuple<cute::_1, int, cute::tuple<int, int>>;

using Kernel = typename cutlass::fmha::kernel::FmhaBuilder<
    Element, float, float,
    TileShape, StrideQ, StrideK, StrideV,
    cutlass::fmha::collective::ResidualFusion,
    cutlass::gemm::KernelTmaWarpSpecializedCooperative
  >::Kernel;

auto* _anchor = &cutlass::device_kernel<Kernel>;


// ===== COMPILED SASS (sm_90a) =====

	.target	sm_90a

	.elftype	@"ET_EXEC"


//--------------------- .note.nv.tkinfo           --------------------------
	.section	.note.nv.tkinfo,"",@"SHT_NOTE"
	.sectionflags	@"SHF_NOTE_NV_TKINFO"
	.tkinfo
        /*0018*/ 	.word	0x00000002
        /*0030*/ 	.string	""
        /*0030*/ 	.string	"ptxas"
        /*0030*/ 	.string	"Cuda compilation tools, release 13.0, V13.0.88"
        /*0030*/ 	.string	"Build cuda_13.0.r13.0/compiler.36424714_0"
        /*0030*/ 	.string	"-arch sm_90a -m 64 "



//--------------------- .note.nv.cuinfo           --------------------------
	.section	.note.nv.cuinfo,"",@"SHT_NOTE"
	.sectionflags	@"SHF_NOTE_NV_CUINFO"
        /*0018*/ 	.short	0x0002
        /*001a*/ 	.short	0x005a
        /*001c*/ 	.short	0x0082
	.zero		2


//--------------------- .nv.info                  --------------------------
	.section	.nv.info,"",@"SHT_CUDA_INFO"
	.align	4


	//----- nvinfo : EIATTR_REGCOUNT
	.align		4
        /*0000*/ 	.byte	0x04, 0x2f
        /*0002*/ 	.short	(.L_15 - .L_14)
	.align		4
.L_14:
        /*0004*/ 	.word	index@(_ZN7cutlass13device_kernelINS_4fmha6kernel28FmhaKernelTmaWarpSpecializedINS1_10collective30FmhaMainloopTmaWarpSpecializedINS_12float_e4m3_tEffN4cute5tupleIJNS7_1CILi128EEENS9_ILi64EEESA_EEENS8_IJiNS9_ILi1EEENS8_IJiiEEEEEESF_NS8_IJSD_iSE_EEENS4_14ResidualFusionEJEEENS4_15FmhaFwdEpilogueIS6_fNS8_IJSB_SA_SB_EEEEENS2_23IndividualTileSchedulerEJEEEEEvNT_6ParamsE)
        /*0008*/ 	.word	0x000000a8


	//----- nvinfo : EIATTR_FRAME_SIZE
	.align		4
.L_15:
        /*000c*/ 	.byte	0x04, 0x11
        /*000e*/ 	.short	(.L_17 - .L_16)
	.align		4
.L_16:
        /*0010*/ 	.word	index@($__internal_0_$__cuda_sm20_rcp_rn_f32_slowpath)
        /*0014*/ 	.word	0x00000000


	//----- nvinfo : EIATTR_FRAME_SIZE
	.align		4
.L_17:
        /*0018*/ 	.byte	0x04, 0x11
        /*001a*/ 	.short	(.L_19 - .L_18)
	.align		4
.L_18:
        /*001c*/ 	.word	index@(_ZN7cutlass13device_kernelINS_4fmha6kernel28FmhaKernelTmaWarpSpecializedINS1_10collective30FmhaMainloopTmaWarpSpecializedINS_12float_e4m3_tEffN4cute5tupleIJNS7_1CILi128EEENS9_ILi64EEESA_EEENS8_IJiNS9_ILi1EEENS8_IJiiEEEEEESF_NS8_IJSD_iSE_EEENS4_14ResidualFusionEJEEENS4_15FmhaFwdEpilogueIS6_fNS8_IJSB_SA_SB_EEEEENS2_23IndividualTileSchedulerEJEEEEEvNT_6ParamsE)
        /*0020*/ 	.word	0x00000000


	//----- nvinfo : EIATTR_MIN_STACK_SIZE
	.align		4
.L_19:
        /*0024*/ 	.byte	0x04, 0x12
        /*0026*/ 	.short	(.L_21 - .L_20)
	.align		4
.L_20:
        /*0028*/ 	.word	index@(_ZN7cutlass13device_kernelINS_4fmha6kernel28FmhaKernelTmaWarpSpecializedINS1_10collective30FmhaMainloopTmaWarpSpecializedINS_12float_e4m3_tEffN4cute5tupleIJNS7_1CILi128EEENS9_ILi64EEESA_EEENS8_IJiNS9_ILi1EEENS8_IJiiEEEEEESF_NS8_IJSD_iSE_EEENS4_14ResidualFusionEJEEENS4_15FmhaFwdEpilogueIS6_fNS8_IJSB_SA_SB_EEEEENS2_23IndividualTileSchedulerEJEEEEEvNT_6ParamsE)
        /*002c*/ 	.word	0x00000000
.L_21:


//--------------------- .nv.compat                --------------------------
	.section	.nv.compat,"",@"SHT_CUDA_COMPAT_INFO"
	.align	4
        /*0000*/ 	.byte	0x02, 0x09, 0x01, 0x00, 0x02, 0x02, 0x04, 0x00, 0x02, 0x05, 0x05, 0x00, 0x03, 0x07, 0x01, 0x01
        /*0010*/ 	.byte	0x02, 0x03, 0x01, 0x00, 0x02, 0x06, 0x01, 0x00, 0x04, 0x0b, 0x08, 0x00, 0x00, 0x00, 0x00, 0x00
        /*0020*/ 	.byte	0x00, 0x00, 0x00, 0x00


//--------------------- .nv.info._ZN7cutlass13device_kernelINS_4fmha6kernel28FmhaKernelTmaWarpSpecializedINS1_10collective30FmhaMainloopTmaWarpSpecializedINS_12float_e4m3_tEffN4cute5tupleIJNS7_1CILi128EEENS9_ILi64EEESA_EEENS8_IJiNS9_ILi1EEENS8_IJiiEEEEEESF_NS8_IJSD_iSE_EEENS4_14ResidualFusionEJEEENS4_15FmhaFwdEpilogueIS6_fNS8_IJSB_SA_SB_EEEEENS2_23IndividualTileSchedulerEJEEEEEvNT_6ParamsE --------------------------
	.section	.nv.info._ZN7cutlass13device_kernelINS_4fmha6kernel28FmhaKernelTmaWarpSpecializedINS1_10collective30FmhaMainloopTmaWarpSpecializedINS_12float_e4m3_tEffN4cute5tupleIJNS7_1CILi128EEENS9_ILi64EEESA_EEENS8_IJiNS9_ILi1EEENS8_IJiiEEEEEESF_NS8_IJSD_iSE_EEENS4_14ResidualFusionEJEEENS4_15FmhaFwdEpilogueIS6_fNS8_IJSB_SA_SB_EEEEENS2_23IndividualTileSchedulerEJEEEEEvNT_6ParamsE,"",@"SHT_CUDA_INFO"
	.sectionflags	@""
	.align	4


	//----- nvinfo : EIATTR_CUDA_API_VERSION
	.align		4
        /*0000*/ 	.byte	0x04, 0x37
        /*0002*/ 	.short	(.L_23 - .L_22)
.L_22:
        /*0004*/ 	.word	0x00000082


	//----- nvinfo : EIATTR_KPARAM_INFO
	.align		4
.L_23:
        /*0008*/ 	.byte	0x04, 0x17
        /*000a*/ 	.short	(.L_25 - .L_24)
.L_24:
        /*000c*/ 	.word	0x00000000
        /*0010*/ 	.short	0x0000
        /*0012*/ 	.short	0x0070
        /*0014*/ 	.byte	0x00, 0xf0, 0x01, 0x20


	//----- nvinfo : EIATTR_SPARSE_MMA_MASK
	.align		4
.L_25:
        /*0018*/ 	.byte	0x03, 0x50
        /*001a*/ 	.short	0x0000


	//----- nvinfo : EIATTR_MAXREG_COUNT
	.align		4
        /*001c*/ 	.byte	0x03, 0x1b
        /*001e*/ 	.short	0x00a8


	//----- nvinfo : EIATTR_NUM_BARRIERS
	.align		4
        /*0020*/ 	.byte	0x02, 0x4c
        /*0022*/ 	.byte	0x02
	.zero		1


	//----- nvinfo : EIATTR_EXTERNS
	.align		4
        /*0024*/ 	.byte	0x04, 0x0f
        /*0026*/ 	.short	(.L_27 - .L_26)


	//   ....[0]....
	.align		4
.L_26:
        /*0028*/ 	.word	index@(__assertfail)


	//----- nvinfo : EIATTR_MERCURY_ISA_VERSION
	.align		4
.L_27:
        /*002c*/ 	.byte	0x03, 0x5f
        /*002e*/ 	.short	0x0101


	//----- nvinfo : EIATTR_INT_WARP_WIDE_INSTR_OFFSETS
	.align		4
        /*0030*/ 	.byte	0x04, 0x31
        /*0032*/ 	.short	(.L_29 - .L_28)


	//   ....[0]....
.L_28:
        /*0034*/ 	.word	0x000006f0


	//   ....[1]....
        /*0038*/ 	.word	0x00000700


	//   ....[2]....
        /*003c*/ 	.word	0x00000710


	//   ....[3]....
        /*0040*/ 	.word	0x00000720


	//   ....[4]....
        /*0044*/ 	.word	0x00000790


	//----- nvinfo : EIATTR_COOP_GROUP_MASK_REGIDS
	.align		4
.L_29:
        /*0048*/ 	.byte	0x04, 0x29
        /*004a*/ 	.short	(.L_31 - .L_30)


	//   ....[0]....
.L_30:
        /*004c*/ 	.word	0xffffffff


	//   ....[1]....
        /*0050*/ 	.word	0xffffffff


	//   ....[2]....
        /*0054*/ 	.word	0xffffffff


	//   ....[3]....
        /*0058*/ 	.word	0xffffffff


	//   ....[4]....
        /*005c*/ 	.word	0xffffffff


	//   ....[5]....
        /*0060*/ 	.word	0xffffffff


	//   ....[6]....
        /*0064*/ 	.word	0xffffffff


	//   ....[7]....
        /*0068*/ 	.word	0xffffffff


	//   ....[8]....
        /*006c*/ 	.word	0xffffffff


	//   ....[9]....
        /*0070*/ 	.word	0xffffffff


	//   ....[10]....
        /*0074*/ 	.word	0xffffffff


	//   ....[11]....
        /*0078*/ 	.word	0xffffffff


	//   ....[12]....
        /*007c*/ 	.word	0xffffffff


	//   ....[13]....
        /*0080*/ 	.word	0xffffffff


	//   ....[14]....
        /*0084*/ 	.word	0xffffffff


	//   ....[15]....
        /*0088*/ 	.word	0xffffffff


	//   ....[16]....
        /*008c*/ 	.word	0xffffffff


	//   ....[17]....
        /*0090*/ 	.word	0xffffffff


	//   ....[18]....
        /*0094*/ 	.word	0xffffffff


	//   ....[19]....
        /*0098*/ 	.word	0xffffffff


	//   ....[20]....
        /*009c*/ 	.word	0xffffffff


	//   ....[21]....
        /*00a0*/ 	.word	0xffffffff


	//   ....[22]....
        /*00a4*/ 	.word	0xffffffff


	//   ....[23]....
        /*00a8*/ 	.word	0xffffffff


	//   ....[24]....
        /*00ac*/ 	.word	0xffffffff


	//   ....[25]....
        /*00b0*/ 	.word	0xffffffff


	//   ....[26]....
        /*00b4*/ 	.word	0xffffffff


	//   ....[27]....
        /*00b8*/ 	.word	0xffffffff


	//   ....[28]....
        /*00bc*/ 	.word	0xffffffff


	//   ....[29]....
        /*00c0*/ 	.word	0xffffffff


	//   ....[30]....
        /*00c4*/ 	.word	0xffffffff


	//   ....[31]....
        /*00c8*/ 	.word	0xffffffff


	//   ....[32]....
        /*00cc*/ 	.word	0xffffffff


	//   ....[33]....
        /*00d0*/ 	.word	0xffffffff


	//   ....[34]....
        /*00d4*/ 	.word	0xffffffff


	//   ....[35]....
        /*00d8*/ 	.word	0xffffffff


	//   ....[36]....
        /*00dc*/ 	.word	0xffffffff


	//   ....[37]....
        /*00e0*/ 	.word	0xffffffff


	//   ....[38]....
        /*00e4*/ 	.word	0xffffffff


	//   ....[39]....
        /*00e8*/ 	.word	0xffffffff


	//   ....[40]....
        /*00ec*/ 	.word	0xffffffff


	//   ....[41]....
        /*00f0*/ 	.word	0xffffffff


	//   ....[42]....
        /*00f4*/ 	.word	0xffffffff


	//   ....[43]....
        /*00f8*/ 	.word	0xffffffff


	//   ....[44]....
        /*00fc*/ 	.word	0xffffffff


	//   ....[45]....
        /*0100*/ 	.word	0xffffffff


	//----- nvinfo : EIATTR_COOP_GROUP_INSTR_OFFSETS
	.align		4
.L_31:
        /*0104*/ 	.byte	0x04, 0x28
        /*0106*/ 	.short	(.L_33 - .L_32)


	//   ....[0]....
.L_32:
        /*0108*/ 	.word	0x00000050


	//   ....[1]....
        /*010c*/ 	.word	0x00000080


	//   ....[2]....
        /*0110*/ 	.word	0x000001b0


	//   ....[3]....
        /*0114*/ 	.word	0x00000370


	//   ....[4]....
        /*0118*/ 	.word	0x00000530


	//   ....[5]....
        /*011c*/ 	.word	0x00000690


	//   ....[6]....
        /*0120*/ 	.word	0x00001630


	//   ....[7]....
        /*0124*/ 	.word	0x00001710


	//   ....[8]....
        /*0128*/ 	.word	0x00001790


	//   ....[9]....
        /*012c*/ 	.word	0x000018d0


	//   ....[10]....
        /*0130*/ 	.word	0x00002b10


	//   ....[11]....
        /*0134*/ 	.word	0x00002b40


	//   ....[12]....
        /*0138*/ 	.word	0x00002b50


	//   ....[13]....
        /*013c*/ 	.word	0x00002b70


	//   ....[14]....
        /*0140*/ 	.word	0x00002ba0


	//   ....[15]....
        /*0144*/ 	.word	0x00002bb0


	//   ....[16]....
        /*0148*/ 	.word	0x00002bc0


	//   ....[17]....
        /*014c*/ 	.word	0x00002bd0


	//   ....[18]....
        /*0150*/ 	.word	0x00003230


	//   ....[19]....
        /*0154*/ 	.word	0x00003260


	//   ....[20]....
        /*0158*/ 	.word	0x000034d0


	//   ....[21]....
        /*015c*/ 	.word	0x000035b0


	//   ....[22]....
        /*0160*/ 	.word	0x000049d0


	//   ....[23]....
        /*0164*/ 	.word	0x00004a10


	//   ....[24]....
        /*0168*/ 	.word	0x00004a50


	//   ....[25]....
        /*016c*/ 	.word	0x00004a90


	//   ....[26]....
        /*0170*/ 	.word	0x00004ad0


	//   ....[27]....
        /*0174*/ 	.word	0x00004b10


	//   ....[28]....
        /*0178*/ 	.word	0x00004b50


	//   ....[29]....
        /*017c*/ 	.word	0x00004b90


	//   ....[30]....
        /*0180*/ 	.word	0x000056f0


	//   ....[31]....
        /*0184*/ 	.word	0x000057b0


	//   ....[32]....
        /*0188*/ 	.word	0x00005bc0


	//   ....[33]....
        /*018c*/ 	.word	0x00005ca0


	//   ....[34]....
        /*0190*/ 	.word	0x00006ed0


	//   ....[35]....
        /*0194*/ 	.word	0x00006f10


	//   ....[36]....
        /*0198*/ 	.word	0x00006f50


	//   ....[37]....
        /*019c*/ 	.word	0x00006f90


	//   ....[38]....
        /*01a0*/ 	.word	0x00006fd0


	//   ....[39]....
        /*01a4*/ 	.word	0x00007010


	//   ....[40]....
        /*01a8*/ 	.word	0x00007050


	//   ....[41]....
        /*01ac*/ 	.word	0x00007090


	//   ....[42]....
        /*01b0*/ 	.word	0x00007500


	//   ....[43]....
        /*01b4*/ 	.word	0x00007540


	//   ....[44]....
        /*01b8*/ 	.word	0x00007580


	//   ....[45]....
        /*01bc*/ 	.word	0x000075a0


	//----- nvinfo : EIATTR_REG_RECONFIG
	.align		4
.L_33:
        /*01c0*/ 	.byte	0x01, 0x54
	.zero		2


	//----- nvinfo : EIATTR_SYSCALL_OFFSETS
	.align		4
        /*01c4*/ 	.byte	0x04, 0x46
        /*01c6*/ 	.short	(.L_35 - .L_34)


	//   ....[0]....
.L_34:
        /*01c8*/ 	.word	0x00008160


	//   ....[1]....
        /*01cc*/ 	.word	0x000082c0


	//----- nvinfo : EIATTR_MBARRIER_INSTR_OFFSETS
	.align		4
.L_35:
        /*01d0*/ 	.byte	0x04, 0x39
        /*01d2*/ 	.short	(.L_37 - .L_36)


	//   ....[0]....
.L_36:
        /*01d4*/ 	.word	0x00000320
        /*01d8*/ 	.word	0x000000ff
        /*01dc*/ 	.word	0x0000e050
        /*01e0*/ 	.short	0x0100
        /*01e2*/ 	.byte	0x0b
	.zero		1


	//   ....[1]....
        /*01e4*/ 	.word	0x00000330
        /*01e8*/ 	.word	0x000000ff
        /*01ec*/ 	.word	0x0000e060
        /*01f0*/ 	.short	0x0100
        /*01f2*/ 	.byte	0x0b
	.zero		1


	//   ....[2]....
        /*01f4*/ 	.word	0x00000340
        /*01f8*/ 	.word	0x000000ff
        /*01fc*/ 	.word	0x0000e058
        /*0200*/ 	.short	0x0100
        /*0202*/ 	.byte	0x0b
	.zero		1


	//   ....[3]....
        /*0204*/ 	.word	0x00000350
        /*0208*/ 	.word	0x000000ff
        /*020c*/ 	.word	0x0000e068
        /*0210*/ 	.short	0x0100
        /*0212*/ 	.byte	0x0b
	.zero		1


	//   ....[4]....
        /*0214*/ 	.word	0x00000480
        /*0218*/ 	.word	0x000000ff
        /*021c*/ 	.word	0x0000e000
        /*0220*/ 	.short	0x0100
        /*0222*/ 	.byte	0x0b
	.zero		1


	//   ....[5]....
        /*0224*/ 	.word	0x00000490
        /*0228*/ 	.word	0x000000ff
        /*022c*/ 	.word	0x0000e028
        /*0230*/ 	.short	0x0100
        /*0232*/ 	.byte	0x0b
	.zero		1


	//   ....[6]....
        /*0234*/ 	.word	0x000004a0
        /*0238*/ 	.word	0x000000ff
        /*023c*/ 	.word	0x0000e008
        /*0240*/ 	.short	0x0100
        /*0242*/ 	.byte	0x0b
	.zero		1


	//   ....[7]....
        /*0244*/ 	.word	0x000004b0
        /*0248*/ 	.word	0x000000ff
        /*024c*/ 	.word	0x0000e030
        /*0250*/ 	.short	0x0100
        /*0252*/ 	.byte	0x0b
	.zero		1


	//   ....[8]....
        /*0254*/ 	.word	0x000004c0
        /*0258*/ 	.word	0x000000ff
        /*025c*/ 	.word	0x0000e010
        /*0260*/ 	.short	0x0100
        /*0262*/ 	.byte	0x0b
	.zero		1


	//   ....[9]....
        /*0264*/ 	.word	0x000004d0
        /*0268*/ 	.word	0x000000ff
        /*026c*/ 	.word	0x0000e038
        /*0270*/ 	.short	0x0100
        /*0272*/ 	.byte	0x0b
	.zero		1


	//   ....[10]....
        /*0274*/ 	.word	0x000004e0
        /*0278*/ 	.word	0x000000ff
        /*027c*/ 	.word	0x0000e018
        /*0280*/ 	.short	0x0100
        /*0282*/ 	.byte	0x0b
	.zero		1


	//   ....[11]....
        /*0284*/ 	.word	0x000004f0
        /*0288*/ 	.word	0x000000ff
        /*028c*/ 	.word	0x0000e040
        /*0290*/ 	.short	0x0100
        /*0292*/ 	.byte	0x0b
	.zero		1


	//   ....[12]....
        /*0294*/ 	.word	0x00000500
        /*0298*/ 	.word	0x000000ff
        /*029c*/ 	.word	0x0000e020
        /*02a0*/ 	.short	0x0100
        /*02a2*/ 	.byte	0x0b
	.zero		1


	//   ....[13]....
        /*02a4*/ 	.word	0x00000510
        /*02a8*/ 	.word	0x000000ff
        /*02ac*/ 	.word	0x0000e048
        /*02b0*/ 	.short	0x0100
        /*02b2*/ 	.byte	0x0b
	.zero		1


	//   ....[14]....
        /*02b4*/ 	.word	0x00000640
        /*02b8*/ 	.word	0x000000ff
        /*02bc*/ 	.word	0x0000e070
        /*02c0*/ 	.short	0x0100
        /*02c2*/ 	.byte	0x0b
	.zero		1


	//   ....[15]....
        /*02c4*/ 	.word	0x00000650
        /*02c8*/ 	.word	0x000000ff
        /*02cc*/ 	.word	0x0000e080
        /*02d0*/ 	.short	0x0100
        /*02d2*/ 	.byte	0x0b
	.zero		1


	//   ....[16]....
        /*02d4*/ 	.word	0x00000660
        /*02d8*/ 	.word	0x000000ff
        /*02dc*/ 	.word	0x0000e078
        /*02e0*/ 	.short	0x0100
        /*02e2*/ 	.byte	0x0b
	.zero		1


	//   ....[17]....
        /*02e4*/ 	.word	0x00000670
        /*02e8*/ 	.word	0x000000ff
        /*02ec*/ 	.word	0x0000e088
        /*02f0*/ 	.short	0x0100
        /*02f2*/ 	.byte	0x0b
	.zero		1


	//   ....[18]....
        /*02f4*/ 	.word	0x000007b0
        /*02f8*/ 	.word	0x000000ff
        /*02fc*/ 	.word	0x0000e090
        /*0300*/ 	.short	0x0100
        /*0302*/ 	.byte	0x08
	.zero		1


	//   ....[19]....
        /*0304*/ 	.word	0x000007c0
        /*0308*/ 	.word	0x000000ff
        /*030c*/ 	.word	0x0000e098
        /*0310*/ 	.short	0x0100
        /*0312*/ 	.byte	0x08
	.zero		1


	//   ....[20]....
        /*0314*/ 	.word	0x000007d0
        /*0318*/ 	.word	0x000000ff
        /*031c*/ 	.word	0x0000e0a0
        /*0320*/ 	.short	0x0100
        /*0322*/ 	.byte	0x08
	.zero		1


	//   ....[21]....
        /*0324*/ 	.word	0x000007e0
        /*0328*/ 	.word	0x000000ff
        /*032c*/ 	.word	0x0000e0a8
        /*0330*/ 	.short	0x0100
        /*0332*/ 	.byte	0x08
	.zero		1


	//   ....[22]....
        /*0334*/ 	.word	0x000008e0
        /*0338*/ 	.word	0x000000ff
        /*033c*/ 	.word	0x0000e0c0
        /*0340*/ 	.short	0x0100
        /*0342*/ 	.byte	0x0b
	.zero		1


	//   ....[23]....
        /*0344*/ 	.word	0x000008f0
        /*0348*/ 	.word	0x000000ff
        /*034c*/ 	.word	0x0000e0d0
        /*0350*/ 	.short	0x0100
        /*0352*/ 	.byte	0x0b
	.zero		1


	//   ....[24]....
        /*0354*/ 	.word	0x00000900
        /*0358*/ 	.word	0x000000ff
        /*035c*/ 	.word	0x0000e0c8
        /*0360*/ 	.short	0x0100
        /*0362*/ 	.byte	0x0b
	.zero		1


	//   ....[25]....
        /*0364*/ 	.word	0x00000910
        /*0368*/ 	.word	0x000000ff
        /*036c*/ 	.word	0x0000e0d8
        /*0370*/ 	.short	0x0100
        /*0372*/ 	.byte	0x0b
	.zero		1


	//   ....[26]....
        /*0374*/ 	.word	0x00000d90
        /*0378*/ 	.word	0x000000ff
        /*037c*/ 	.word	0x0000e050
        /*0380*/ 	.short	0x010a
        /*0382*/ 	.byte	0x08
	.zero		1


	//   ....[27]....
        /*0384*/ 	.word	0x00000e10
        /*0388*/ 	.word	0x000000ff
        /*038c*/ 	.word	0x0000e000
        /*0390*/ 	.short	0x010a
        /*0392*/ 	.byte	0x24
	.zero		1


	//   ....[28]....
        /*0394*/ 	.word	0x00000e60
        /*0398*/ 	.word	0x000000ff
        /*039c*/ 	.word	0xfffffff8
        /*03a0*/ 	.short	0x010a
        /*03a2*/ 	.byte	0x16
	.zero		1


	//   ....[29]....
        /*03a4*/ 	.word	0x00001250
        /*03a8*/ 	.word	0x0000000d
        /*03ac*/ 	.word	0x00000000
        /*03b0*/ 	.short	0x0101
        /*03b2*/ 	.byte	0x15
	.zero		1


	//   ....[30]....
        /*03b4*/ 	.word	0x00002c80
        /*03b8*/ 	.word	0x000000ff
        /*03bc*/ 	.word	0x0000e008
        /*03c0*/ 	.short	0x010a
        /*03c2*/ 	.byte	0x24
	.zero		1


	//   ....[31]....
        /*03c4*/ 	.word	0x00002db0
        /*03c8*/ 	.word	0x000000ff
        /*03cc*/ 	.word	0x00000000
        /*03d0*/ 	.short	0x0101
        /*03d2*/ 	.byte	0x07
	.zero		1


	//   ....[32]....
        /*03d4*/ 	.word	0x00002f20
        /*03d8*/ 	.word	0x000000ff
        /*03dc*/ 	.word	0x0000e000
        /*03e0*/ 	.short	0x010a
        /*03e2*/ 	.byte	0x06
	.zero		1


	//   ....[33]....
        /*03e4*/ 	.word	0x00004a00
        /*03e8*/ 	.word	0x000000ff
        /*03ec*/ 	.word	0x0000e000
        /*03f0*/ 	.short	0x010a
        /*03f2*/ 	.byte	0x06
	.zero		1


	//   ....[34]....
        /*03f4*/ 	.word	0x00004cd0
        /*03f8*/ 	.word	0x000000ff
        /*03fc*/ 	.word	0x0000e000
        /*0400*/ 	.short	0x010a
        /*0402*/ 	.byte	0x06
	.zero		1


	//   ....[35]....
        /*0404*/ 	.word	0x00004de0
        /*0408*/ 	.word	0x000000ff
        /*040c*/ 	.word	0x00000000
        /*0410*/ 	.short	0x0101
        /*0412*/ 	.byte	0x06
	.zero		1


	//   ....[36]....
        /*0414*/ 	.word	0x00004e90
        /*0418*/ 	.word	0x000000ff
        /*041c*/ 	.word	0x00000000
        /*0420*/ 	.short	0x0101
        /*0422*/ 	.byte	0x06
	.zero		1


	//   ....[37]....
        /*0424*/ 	.word	0x00005040
        /*0428*/ 	.word	0x000000ff
        /*042c*/ 	.word	0x0000e000
        /*0430*/ 	.short	0x010a
        /*0432*/ 	.byte	0x06
	.zero		1


	//   ....[38]....
        /*0434*/ 	.word	0x00006fa0
        /*0438*/ 	.word	0x000000ff
        /*043c*/ 	.word	0x0000e000
        /*0440*/ 	.short	0x010a
        /*0442*/ 	.byte	0x06
	.zero		1


	//   ....[39]....
        /*0444*/ 	.word	0x000071b0
        /*0448*/ 	.word	0x000000ff
        /*044c*/ 	.word	0x0000e000
        /*0450*/ 	.short	0x010a
        /*0452*/ 	.byte	0x06
	.zero		1


	//   ....[40]....
        /*0454*/ 	.word	0x00007340
        /*0458*/ 	.word	0x000000ff
        /*045c*/ 	.word	0x00000000
        /*0460*/ 	.short	0x0101
        /*0462*/ 	.byte	0x06
	.zero		1


	//   ....[41]....
        /*0464*/ 	.word	0x000073f0
        /*0468*/ 	.word	0x000000ff
        /*046c*/ 	.word	0x00000000
        /*0470*/ 	.short	0x0101
        /*0472*/ 	.byte	0x06
	.zero		1


	//   ....[42]....
        /*0474*/ 	.word	0x00007b90
        /*0478*/ 	.word	0x000000ff
        /*047c*/ 	.word	0x00000008
        /*0480*/ 	.short	0x010a
        /*0482*/ 	.byte	0x16
	.zero		1


	//   ....[43]....
        /*0484*/ 	.word	0x00008fc0
        /*0488*/ 	.word	0x00000000
        /*048c*/ 	.word	0x0000e090
        /*0490*/ 	.short	0x0101
        /*0492*/ 	.byte	0x24
	.zero		1


	//   ....[44]....
        /*0494*/ 	.word	0x00009110
        /*0498*/ 	.word	0x00000004
        /*049c*/ 	.word	0x0000e060
        /*04a0*/ 	.short	0x010a
        /*04a2*/ 	.byte	0x3f
	.zero		1


	//   ....[45]....
        /*04a4*/ 	.word	0x00009370
        /*04a8*/ 	.word	0x00000002
        /*04ac*/ 	.word	0x0000e028
        /*04b0*/ 	.short	0x010a
        /*04b2*/ 	.byte	0x3f
	.zero		1


	//   ....[46]....
        /*04b4*/ 	.word	0x000095b0
        /*04b8*/ 	.word	0x00000005
        /*04bc*/ 	.word	0x0000e060
        /*04c0*/ 	.short	0x010a
        /*04c2*/ 	.byte	0x3f
	.zero		1


	//   ....[47]....
        /*04c4*/ 	.word	0x00009820
        /*04c8*/ 	.word	0x00000004
        /*04cc*/ 	.word	0x0000e028
        /*04d0*/ 	.short	0x010a
        /*04d2*/ 	.byte	0x3f
	.zero		1


	//   ....[48]....
        /*04d4*/ 	.word	0x00009b50
        /*04d8*/ 	.word	0x00000006
        /*04dc*/ 	.word	0x0000e028
        /*04e0*/ 	.short	0x010a
        /*04e2*/ 	.byte	0x3f
	.zero		1


	//   ....[49]....
        /*04e4*/ 	.word	0x00009dc0
        /*04e8*/ 	.word	0x00000006
        /*04ec*/ 	.word	0x0000e028
        /*04f0*/ 	.short	0x010a
        /*04f2*/ 	.byte	0x3f
	.zero		1


	//   ....[50]....
        /*04f4*/ 	.word	0x0000a020
        /*04f8*/ 	.word	0x00000003
        /*04fc*/ 	.word	0x0000e050
        /*0500*/ 	.short	0x010a
        /*0502*/ 	.byte	0x3f
	.zero		1


	//   ....[51]....
        /*0504*/ 	.word	0x0000a080
        /*0508*/ 	.word	0x00000003
        /*050c*/ 	.word	0x0000e000
        /*0510*/ 	.short	0x010a
        /*0512*/ 	.byte	0x3f
	.zero		1


	//   ....[52]....
        /*0514*/ 	.word	0x0000a0e0
        /*0518*/ 	.word	0x00000004
        /*051c*/ 	.word	0xfffffff8
        /*0520*/ 	.short	0x010a
        /*0522*/ 	.byte	0x3f
	.zero		1


	//   ....[53]....
        /*0524*/ 	.word	0x0000a140
        /*0528*/ 	.word	0x0000000d
        /*052c*/ 	.word	0x0000e008
        /*0530*/ 	.short	0x010a
        /*0532*/ 	.byte	0x3f
	.zero		1


	//   ....[54]....
        /*0534*/ 	.word	0x0000a1a0
        /*0538*/ 	.word	0x00000005
        /*053c*/ 	.word	0x0000e000
        /*0540*/ 	.short	0x010a
        /*0542*/ 	.byte	0x3f
	.zero		1


	//   ....[55]....
        /*0544*/ 	.word	0x0000a200
        /*0548*/ 	.word	0x0000000e
        /*054c*/ 	.word	0x0000e000
        /*0550*/ 	.short	0x010a
        /*0552*/ 	.byte	0x3f
	.zero		1


	//   ....[56]....
        /*0554*/ 	.word	0x0000a260
        /*0558*/ 	.word	0x00000005
        /*055c*/ 	.word	0x0000e000
        /*0560*/ 	.short	0x010a
        /*0562*/ 	.byte	0x3f
	.zero		1


	//   ....[57]....
        /*0564*/ 	.word	0x0000a2c0
        /*0568*/ 	.word	0x00000014
        /*056c*/ 	.word	0x0000e000
        /*0570*/ 	.short	0x010a
        /*0572*/ 	.byte	0x3f
	.zero		1


	//   ....[58]....
        /*0574*/ 	.word	0x0000a320
        /*0578*/ 	.word	0x00000003
        /*057c*/ 	.word	0x00000008
        /*0580*/ 	.short	0x010a
        /*0582*/ 	.byte	0x3f
	.zero		1


	//   ....[59]....
        /*0584*/ 	.word	0x0000a370
        /*0588*/ 	.word	0x00000004
        /*058c*/ 	.word	0x0000e060
        /*0590*/ 	.short	0x010a
        /*0592*/ 	.byte	0x3f
	.zero		1


	//   ....[60]....
        /*0594*/ 	.word	0x0000a3c0
        /*0598*/ 	.word	0x00000002
        /*059c*/ 	.word	0x0000e028
        /*05a0*/ 	.short	0x010a
        /*05a2*/ 	.byte	0x3f
	.zero		1


	//   ....[61]....
        /*05a4*/ 	.word	0x0000a410
        /*05a8*/ 	.word	0x00000005
        /*05ac*/ 	.word	0x0000e060
        /*05b0*/ 	.short	0x010a
        /*05b2*/ 	.byte	0x3f
	.zero		1


	//   ....[62]....
        /*05b4*/ 	.word	0x0000a460
        /*05b8*/ 	.word	0x00000004
        /*05bc*/ 	.word	0x0000e028
        /*05c0*/ 	.short	0x010a
        /*05c2*/ 	.byte	0x3f
	.zero		1


	//   ....[63]....
        /*05c4*/ 	.word	0x0000a4b0
        /*05c8*/ 	.word	0x00000006
        /*05cc*/ 	.word	0x0000e028
        /*05d0*/ 	.short	0x010a
        /*05d2*/ 	.byte	0x3f
	.zero		1


	//   ....[64]....
        /*05d4*/ 	.word	0x0000a500
        /*05d8*/ 	.word	0x00000006
        /*05dc*/ 	.word	0x0000e028
        /*05e0*/ 	.short	0x010a
        /*05e2*/ 	.byte	0x3f
	.zero		1


	//----- nvinfo : EIATTR_NUM_MBARRIERS
	.align		4
.L_37:
        /*05e4*/ 	.byte	0x03, 0x38
        /*05e6*/ 	.short	0x001a


	//----- nvinfo : EIATTR_EXIT_INSTR_OFFSETS
	.align		4
        /*05e8*/ 	.byte	0x04, 0x1c
        /*05ea*/ 	.short	(.L_39 - .L_38)


	//   ....[0]....
.L_38:
        /*05ec*/ 	.word	0x000009b0


	//   ....[1]....
        /*05f0*/ 	.word	0x00008fd0


	//   ....[2]....
        /*05f4*/ 	.word	0x00009010


	//   ....[3]....
        /*05f8*/ 	.word	0x00009a20


	//   ....[4]....
        /*05fc*/ 	.word	0x0000a000


	//----- nvinfo : EIATTR_MAX_THREADS
	.align		4
.L_39:
        /*0600*/ 	.byte	0x04, 0x05
        /*0602*/ 	.short	(.L_41 - .L_40)
.L_40:
        /*0604*/ 	.word	0x00000180
        /*0608*/ 	.word	0x00000001
        /*060c*/ 	.word	0x00000001


	//----- nvinfo : EIATTR_CRS_STACK_SIZE
	.align		4
.L_41:
        /*0610*/ 	.byte	0x04, 0x1e
        /*0612*/ 	.short	(.L_43 - .L_42)
.L_42:
        /*0614*/ 	.word	0x00000000


	//----- nvinfo : EIATTR_CBANK_PARAM_SIZE
	.align		4
.L_43:
        /*0618*/ 	.byte	0x03, 0x19
        /*061a*/ 	.short	0x0870


	//----- nvinfo : EIATTR_PARAM_CBANK
	.align		4
        /*061c*/ 	.byte	0x04, 0x0a
        /*061e*/ 	.short	(.L_45 - .L_44)
	.align		4
.L_44:
        /*0620*/ 	.word	index@(.nv.constant0._ZN7cutlass13device_kernelINS_4fmha6kernel28FmhaKernelTmaWarpSpecializedINS1_10collective30FmhaMainloopTmaWarpSpecializedINS_12float_e4m3_tEffN4cute5tupleIJNS7_1CILi128EEENS9_ILi64EEESA_EEENS8_IJiNS9_ILi1EEENS8_IJiiEEEEEESF_NS8_IJSD_iSE_EEENS4_14ResidualFusionEJEEENS4_15FmhaFwdEpilogueIS6_fNS8_IJSB_SA_SB_EEEEENS2_23IndividualTileSchedulerEJEEEEEvNT_6ParamsE)
        /*0624*/ 	.short	0x0210
        /*0626*/ 	.short	0x0870


	//----- nvinfo : EIATTR_SW_WAR
	.align		4
.L_45:
        /*0628*/ 	.byte	0x04, 0x36
        /*062a*/ 	.short	(.L_47 - .L_46)
.L_46:
        /*062c*/ 	.word	0x00000008
.L_47:


//--------------------- .nv.callgraph             --------------------------
	.section	.nv.callgraph,"",@"SHT_CUDA_CALLGRAPH"
	.align	4
	.sectionentsize	8
	.align		4
        /*0000*/ 	.word	0x00000000
	.align		4
        /*0004*/ 	.word	0xffffffff
	.align		4
        /*0008*/ 	.word	index@(_ZN7cutlass13device_kernelINS_4fmha6kernel28FmhaKernelTmaWarpSpecializedINS1_10collective30FmhaMainloopTmaWarpSpecializedINS_12float_e4m3_tEffN4cute5tupleIJNS7_1CILi128EEENS9_ILi64EEESA_EEENS8_IJiNS9_ILi1EEENS8_IJiiEEEEEESF_NS8_IJSD_iSE_EEENS4_14ResidualFusionEJEEENS4_15FmhaFwdEpilogueIS6_fNS8_IJSB_SA_SB_EEEEENS2_23IndividualTileSchedulerEJEEEEEvNT_6ParamsE)
	.align		4
        /*000c*/ 	.word	index@(__assertfail)
	.align		4
        /*0010*/ 	.word	0x00000000
	.align		4
        /*0014*/ 	.word	0xfffffffe
	.align		4
        /*0018*/ 	.word	0x00000000
	.align		4
        /*001c*/ 	.word	0xfffffffd
	.align		4
        /*0020*/ 	.word	0x00000000
	.align		4
        /*0024*/ 	.word	0xfffffffc


//--------------------- .nv.constant4             --------------------------
	.section	.nv.constant4,"a",@progbits
	.align	8
	.align		8
.nv.constant4:
        /*0000*/ 	.dword	__assertfail
	.align		8
        /*0008*/ 	.dword	__unnamed_1
	.align		8
        /*0010*/ 	.dword	_ZN39_INTERNAL_5ec0cbf8_4_k_cu_c75fedb7_26924cuda3std3__45__cpo5beginE
	.align		8
        /*0018*/ 	.dword	_ZN39_INTERNAL_5ec0cbf8_4_k_cu_c75fedb7_26924cuda3std3__45__cpo3endE
	.align		8
        /*0020*/ 	.dword	_ZN39_INTERNAL_5ec0cbf8_4_k_cu_c75fedb7_26924cuda3std3__45__cpo6cbeginE
	.align		8
        /*0028*/ 	.dword	_ZN39_INTERNAL_5ec0cbf8_4_k_cu_c75fedb7_26924cuda3std3__45__cpo4cendE
	.align		8
        /*0030*/ 	.dword	_ZN39_INTERNAL_5ec0cbf8_4_k_cu_c75fedb7_26924cuda3std3__441_GLOBAL__N__5ec0cbf8_4_k_cu_c75fedb7_26926ignoreE
	.align		8
        /*0038*/ 	.dword	_ZN39_INTERNAL_5ec0cbf8_4_k_cu_c75fedb7_26924cuda3std3__419piecewise_constructE
	.align		8
        /*0040*/ 	.dword	_ZN39_INTERNAL_5ec0cbf8_4_k_cu_c75fedb7_26924cuda3std3__48in_placeE
	.align		8
        /*0048*/ 	.dword	_ZN39_INTERNAL_5ec0cbf8_4_k_cu_c75fedb7_26924cuda3std6ranges3__45__cpo4swapE
	.align		8
        /*0050*/ 	.dword	_ZN39_INTERNAL_5ec0cbf8_4_k_cu_c75fedb7_26924cuda3std6ranges3__45__cpo9iter_moveE
	.align		8
        /*0058*/ 	.dword	_ZN39_INTERNAL_5ec0cbf8_4_k_cu_c75fedb7_26924cute7productE
	.align		8
        /*0060*/ 	.dword	_ZN39_INTERNAL_5ec0cbf8_4_k_cu_c75fedb7_26924cute1_E
	.align		8
        /*0068*/ 	.dword	$str$24
	.align		8
        /*0070*/ 	.dword	$str$25


//--------------------- .text._ZN7cutlass13device_kernelINS_4fmha6kernel28FmhaKernelTmaWarpSpecializedINS1_10collective30FmhaMainloopTmaWarpSpecializedINS_12float_e4m3_tEffN4cute5tupleIJNS7_1CILi128EEENS9_ILi64EEESA_EEENS8_IJiNS9_ILi1EEENS8_IJiiEEEEEESF_NS8_IJSD_iSE_EEENS4_14ResidualFusionEJEEENS4_15FmhaFwdEpilogueIS6_fNS8_IJSB_SA_SB_EEEEENS2_23IndividualTileSchedulerEJEEEEEvNT_6ParamsE --------------------------
	.section	.text._ZN7cutlass13device_kernelINS_4fmha6kernel28FmhaKernelTmaWarpSpecializedINS1_10collective30FmhaMainloopTmaWarpSpecializedINS_12float_e4m3_tEffN4cute5tupleIJNS7_1CILi128EEENS9_ILi64EEESA_EEENS8_IJiNS9_ILi1EEENS8_IJiiEEEEEESF_NS8_IJSD_iSE_EEENS4_14ResidualFusionEJEEENS4_15FmhaFwdEpilogueIS6_fNS8_IJSB_SA_SB_EEEEENS2_23IndividualTileSchedulerEJEEEEEvNT_6ParamsE,"ax",@progbits
	.align	128
.text._ZN7cutlass13device_kernelINS_4fmha6kernel28FmhaKernelTmaWarpSpecializedINS1_10collective30FmhaMainloopTmaWarpSpecializedINS_12float_e4m3_tEffN4cute5tupleIJNS7_1CILi128EEENS9_ILi64EEESA_EEENS8_IJiNS9_ILi1EEENS8_IJiiEEEEEESF_NS8_IJSD_iSE_EEENS4_14ResidualFusionEJEEENS4_15FmhaFwdEpilogueIS6_fNS8_IJSB_SA_SB_EEEEENS2_23IndividualTileSchedulerEJEEEEEvNT_6ParamsE:
        .type           _ZN7cutlass13device_kernelINS_4fmha6kernel28FmhaKernelTmaWarpSpecializedINS1_10collective30FmhaMainloopTmaWarpSpecializedINS_12float_e4m3_tEffN4cute5tupleIJNS7_1CILi128EEENS9_ILi64EEESA_EEENS8_IJiNS9_ILi1EEENS8_IJiiEEEEEESF_NS8_IJSD_iSE_EEENS4_14ResidualFusionEJEEENS4_15FmhaFwdEpilogueIS6_fNS8_IJSB_SA_SB_EEEEENS2_23IndividualTileSchedulerEJEEEEEvNT_6ParamsE,@function
        .size           _ZN7cutlass13device_kernelINS_4fmha6kernel28FmhaKernelTmaWarpSpecializedINS1_10collective30FmhaMainloopTmaWarpSpecializedINS_12float_e4m3_tEffN4cute5tupleIJNS7_1CILi128EEENS9_ILi64EEESA_EEENS8_IJiNS9_ILi1EEENS8_IJiiEEEEEESF_NS8_IJSD_iSE_EEENS4_14ResidualFusionEJEEENS4_15FmhaFwdEpilogueIS6_fNS8_IJSB_SA_SB_EEEEENS2_23IndividualTileSchedulerEJEEEEEvNT_6ParamsE,(.L_x_120 - _ZN7cutlass13device_kernelINS_4fmha6kernel28FmhaKernelTmaWarpSpecializedINS1_10collective30FmhaMainloopTmaWarpSpecializedINS_12float_e4m3_tEffN4cute5tupleIJNS7_1CILi128EEENS9_ILi64EEESA_EEENS8_IJiNS9_ILi1EEENS8_IJiiEEEEEESF_NS8_IJSD_iSE_EEENS4_14ResidualFusionEJEEENS4_15FmhaFwdEpilogueIS6_fNS8_IJSB_SA_SB_EEEEENS2_23IndividualTileSchedulerEJEEEEEvNT_6ParamsE)
        .other          _ZN7cutlass13device_kernelINS_4fmha6kernel28FmhaKernelTmaWarpSpecializedINS1_10collective30FmhaMainloopTmaWarpSpecializedINS_12float_e4m3_tEffN4cute5tupleIJNS7_1CILi128EEENS9_ILi64EEESA_EEENS8_IJiNS9_ILi1EEENS8_IJiiEEEEEESF_NS8_IJSD_iSE_EEENS4_14ResidualFusionEJEEENS4_15FmhaFwdEpilogueIS6_fNS8_IJSB_SA_SB_EEEEENS2_23IndividualTileSchedulerEJEEEEEvNT_6ParamsE,@"STO_CUDA_ENTRY STV_DEFAULT"
_ZN7cutlass13device_kernelINS_4fmha6kernel28FmhaKernelTmaWarpSpecializedINS1_10collective30FmhaMainloopTmaWarpSpecializedINS_12float_e4m3_tEffN4cute5tupleIJNS7_1CILi128EEENS9_ILi64EEESA_EEENS8_IJiNS9_ILi1EEENS8_IJiiEEEEEESF_NS8_IJSD_iSE_EEENS4_14ResidualFusionEJEEENS4_15FmhaFwdEpilogueIS6_fNS8_IJSB_SA_SB_EEEEENS2_23IndividualTileSchedulerEJEEEEEvNT_6ParamsE:
[----:B------:R-:W1:Y:S01]  /*0000*/  LDC R1, c[0x0][0x28] ;  /* 0x00000a00ff017b82 */ /* 0x000e620000000800 */
[----:B------:R-:W2:Y:S01]  /*0010*/  S2R R0, SR_TID.X ;  /* 0x0000000000007919 */ /* 0x000ea20000002100 */
[----:B------:R-:W-:Y:S01]  /*0020*/  ELECT P1, URZ, PT ;  /* 0x00000000003f782f */ /* 0x000fe20003820000 */
[----:B------:R-:W-:Y:S01]  /*0030*/  BSSY B0, `(.L_x_0) ;  /* 0x0000017000007945 */ /* 0x000fe20003800000 */
[----:B--2---:R-:W-:-:S05]  /*0040*/  SHF.R.U32.HI R2, RZ, 0x5, R0 ;  /* 0x00000005ff027819 */ /* 0x004fca0000011600 */
[----:B------:R-:W2:Y:S02]  /*0050*/  SHFL.IDX PT, R3, R2, RZ, 0x1f ;  /* 0x00001fff02037589 */ /* 0x000ea400000e0000 */
[----:B--2---:R-:W-:Y:S02]  /*0060*/  R2UR UR4, R3 ;  /* 0x00000000030472ca */ /* 0x004fe400000e0000 */
[----:B------:R-:W-:-:S06]  /*0070*/  SHF.R.U32.HI R3, RZ, 0x7, R0 ;  /* 0x00000007ff037819 */ /* 0x000fcc0000011600 */
[----:B------:R-:W2:Y:S05]  /*0080*/  SHFL.IDX PT, R3, R3, RZ, 0x1f ;  /* 0x00001fff03037589 */ /* 0x000eaa00000e0000 */
[----:B------:R-:W-:Y:S02]  /*0090*/  USHF.R.S32.HI UR5, URZ, 0x1f, UR4 ;  /* 0x0000001f3f057899 */ /* 0x000fe40008011404 */
[----:B------:R-:W-:Y:S02]  /*00a0*/  ISETP.NE.OR P0, PT, RZ, UR4, !P1 ;  /* 0x00000004ff007c0c */ /* 0x000fe4000cf05670 */
[----:B------:R-:W-:-:S04]  /*00b0*/  ULEA.HI UR5, UR5, UR4, URZ, 0x2 ;  /* 0x0000000405057291 */ /* 0x000fc8000f8f103f */
[----:B------:R-:W-:-:S04]  /*00c0*/  ULOP3.LUT UR5, UR5, 0xfffffffc, URZ, 0xc0, !UPT ;  /* 0xfffffffc05057892 */ /* 0x000fc8000f8ec03f */
[----:B------:R-:W-:-:S03]  /*00d0*/  UIADD3 UR10, UR4, -UR5, URZ ;  /* 0x80000005040a7290 */ /* 0x000fc6000fffe03f */
[----:B-1----:R-:W-:Y:S09]  /*00e0*/  @P0 BRA `(.L_x_1) ;  /* 0x00000000002c0947 */ /* 0x002ff20003800000 */
[----:B------:R-:W-:Y:S02]  /*00f0*/  ULDC.64 UR4, c[0x0][0x198] ;  /* 0x0000660000047ab9 */ /* 0x000fe40000000a00 */
[----:B------:R-:W-:Y:S02]  /*0100*/  UIADD3 UR6, UP0, UR4, 0xf0, URZ ;  /* 0x000000f004067890 */ /* 0x000fe4000ff1e03f */
[----:B------:R-:W-:Y:S02]  /*0110*/  UIADD3 UR8, UP1, UR4, 0x1f0, URZ ;  /* 0x000001f004087890 */ /* 0x000fe4000ff3e03f */
[----:B------:R-:W-:Y:S02]  /*0120*/  UIADD3 UR4, UP2, UR4, 0x2f0, URZ ;  /* 0x000002f004047890 */ /* 0x000fe4000ff5e03f */
[----:B------:R-:W-:Y:S02]  /*0130*/  UIADD3.X UR7, URZ, UR5, URZ, UP0, !UPT ;  /* 0x000000053f077290 */ /* 0x000fe400087fe43f */
[----:B------:R-:W-:-:S02]  /*0140*/  UIADD3.X UR9, URZ, UR5, URZ, UP1, !UPT ;  /* 0x000000053f097290 */ /* 0x000fc40008ffe43f */
[----:B------:R-:W-:-:S05]  /*0150*/  UIADD3.X UR5, URZ, UR5, URZ, UP2, !UPT ;  /* 0x000000053f057290 */ /* 0x000fca00097fe43f */
[----:B------:R1:W-:Y:S02]  /*0160*/  UTMACCTL.PF [UR6] ;  /* 0x00000000060079b9 */ /* 0x0003e40008040000 */
[----:B------:R1:W-:Y:S02]  /*0170*/  UTMACCTL.PF [UR8] ;  /* 0x00000000080079b9 */ /* 0x0003e40008040000 */
[----:B------:R1:W-:Y:S02]  /*0180*/  UTMACCTL.PF [UR4] ;  /* 0x00000000040079b9 */ /* 0x0003e40008040000 */
[----:B-1----:R-:W-:Y:S01]  /*0190*/  NOP ;  /* 0x0000000000007918 */ /* 0x002fe20000000000 */
.L_x_1:
[----:B------:R-:W-:Y:S05]  /*01a0*/  BSYNC B0 ;  /* 0x0000000000007941 */ /* 0x000fea0003800000 */
.L_x_0:
[----:B------:R-:W1:Y:S01]  /*01b0*/  SHFL.IDX PT, R4, R2, RZ, 0x1f ;  /* 0x00001fff02047589 */ /* 0x000e6200000e0000 */
[----:B--2---:R-:W-:Y:S01]  /*01c0*/  R2UR UR37, R3 ;  /* 0x00000000032572ca */ /* 0x004fe200000e0000 */
[----:B------:R-:W-:-:S12]  /*01d0*/  UISETP.NE.AND UP0, UPT, UR10, 0x1, UPT ;  /* 0x000000010a00788c */ /* 0x000fd8000bf05270 */
[----:B------:R-:W-:Y:S02]  /*01e0*/  UIADD3 UR7, UR37, -0x1, URZ ;  /* 0xffffffff25077890 */ /* 0x000fe4000fffe03f */
[----:B------:R-:W-:Y:S02]  /*01f0*/  UISETP.EQ.AND UP0, UPT, UR37, URZ, !UP0 ;  /* 0x0000003f2500728c */ /* 0x000fe4000c702270 */
[----:B------:R-:W-:Y:S02]  /*0200*/  UISETP.GE.U32.AND UP1, UPT, UR7, 0x4, UPT ;  /* 0x000000040700788c */ /* 0x000fe4000bf26070 */
[----:B------:R-:W-:Y:S01]  /*0210*/  USEL UR6, URZ, 0x1, !UP0 ;  /* 0x000000013f067887 */ /* 0x000fe2000c000000 */
[----:B-1----:R-:W-:-:S03]  /*0220*/  ISETP.NE.AND P0, PT, R4, RZ, PT ;  /* 0x000000ff0400720c */ /* 0x002fc60003f05270 */
[----:B------:R-:W-:-:S10]  /*0230*/  USEL UR6, UR6, 0x2, UP1 ;  /* 0x0000000206067887 */ /* 0x000fd40008800000 */
[----:B------:R-:W-:Y:S05]  /*0240*/  @P0 BRA `(.L_x_2) ;  /* 0x0000000000480947 */ /* 0x000fea0003800000 */
[----:B------:R-:W1:Y:S01]  /*0250*/  S2UR UR11, SR_CgaCtaId ;  /* 0x00000000000b79c3 */ /* 0x000e620000008800 */
[----:B------:R-:W-:Y:S01]  /*0260*/  UMOV UR4, 0x400 ;  /* 0x0000040000047882 */ /* 0x000fe20000000000 */
[----:B------:R-:W-:Y:S01]  /*0270*/  UMOV UR5, 0x1 ;  /* 0x0000000100057882 */ /* 0x000fe20000000000 */
[----:B------:R-:W-:Y:S01]  /*0280*/  UMOV UR8, 0x80 ;  /* 0x0000008000087882 */ /* 0x000fe20000000000 */
[----:B------:R-:W-:Y:S01]  /*0290*/  ELECT P0, URZ, PT ;  /* 0x00000000003f782f */ /* 0x000fe20003800000 */
[----:B------:R-:W-:-:S04]  /*02a0*/  UIADD3 UR8, -UR8, 0x100000, URZ ;  /* 0x0010000008087890 */ /* 0x000fc8000fffe13f */
[----:B------:R-:W-:Y:S02]  /*02b0*/  USHF.L.U32 UR9, UR8, 0xb, URZ ;  /* 0x0000000b08097899 */ /* 0x000fe4000800063f */
[----:B------:R-:W-:Y:S02]  /*02c0*/  USHF.L.U32 UR8, UR8, 0x1, URZ ;  /* 0x0000000108087899 */ /* 0x000fe4000800063f */
[----:B-1----:R-:W-:Y:S02]  /*02d0*/  ULEA UR11, UR11, UR4, 0x18 ;  /* 0x000000040b0b7291 */ /* 0x002fe4000f8ec03f */
[----:B------:R-:W-:-:S04]  /*02e0*/  UIADD3 UR4, -UR5, 0x100000, URZ ;  /* 0x0010000005047890 */ /* 0x000fc8000fffe13f */
[----:B------:R-:W-:Y:S02]  /*02f0*/  USHF.L.U32 UR5, UR4, 0xb, URZ ;  /* 0x0000000b04057899 */ /* 0x000fe4000800063f */
[----:B------:R-:W-:Y:S01]  /*0300*/  USHF.L.U32 UR4, UR4, 0x1, URZ ;  /* 0x0000000104047899 */ /* 0x000fe2000800063f */
[----:B------:R-:W1:Y:S11]  /*0310*/  FENCE.VIEW.ASYNC.S ;  /* 0x00000000000073c6 */ /* 0x000e760000000000 */
[----:B-1----:R1:W2:Y:S01]  /*0320*/  SYNCS.EXCH.64 URZ, [UR11+0xe050], UR4 ;  /* 0x00e050040b3f75b2 */ /* 0x0022a20008000100 */
[----:B------:R1:W3:Y:S01]  /*0330*/  SYNCS.EXCH.64 URZ, [UR11+0xe060], UR8 ;  /* 0x00e060080b3f75b2 */ /* 0x0002e20008000100 */
[----:B------:R1:W4:Y:S01]  /*0340*/  SYNCS.EXCH.64 URZ, [UR11+0xe058], UR4 ;  /* 0x00e058040b3f75b2 */ /* 0x0003220008000100 */
[----:B------:R1:W1:Y:S01]  /*0350*/  SYNCS.EXCH.64 URZ, [UR11+0xe068], UR8 ;  /* 0x00e068080b3f75b2 */ /* 0x0002620008000100 */
[----:B------:R-:W-:Y:S01]  /*0360*/  NOP ;  /* 0x0000000000007918 */ /* 0x000fe20000000000 */
.L_x_2:
[----:B------:R-:W5:Y:S01]  /*0370*/  SHFL.IDX PT, R3, R2, RZ, 0x1f ;  /* 0x00001fff02037589 */ /* 0x000f6200000e0000 */
[----:B------:R-:W-:Y:S01]  /*0380*/  NOP ;  /* 0x0000000000007918 */ /* 0x000fe20000000000 */
[----:B-----5:R-:W-:-:S13]  /*0390*/  ISETP.NE.AND P0, PT, R3, RZ, PT ;  /* 0x000000ff0300720c */ /* 0x020fda0003f05270 */
[----:B------:R-:W-:Y:S05]  /*03a0*/  @P0 BRA `(.L_x_3) ;  /* 0x0000000000600947 */ /* 0x000fea0003800000 */
[----:B-1----:R-:W1:Y:S01]  /*03b0*/  S2UR UR5, SR_CgaCtaId ;  /* 0x00000000000579c3 */ /* 0x002e620000008800 */
[----:B------:R-:W-:Y:S01]  /*03c0*/  UMOV UR4, 0x400 ;  /* 0x0000040000047882 */ /* 0x000fe20000000000 */
[----:B------:R-:W-:Y:S01]  /*03d0*/  UMOV UR8, 0x1 ;  /* 0x0000000100087882 */ /* 0x000fe20000000000 */
[----:B------:R-:W-:Y:S01]  /*03e0*/  UMOV UR12, 0x100 ;  /* 0x00000100000c7882 */ /* 0x000fe20000000000 */
[----:B------:R-:W-:-:S04]  /*03f0*/  UIADD3 UR8, -UR8, 0x100000, URZ ;  /* 0x0010000008087890 */ /* 0x000fc8000fffe13f */
[----:B------:R-:W-:Y:S02]  /*0400*/  USHF.L.U32 UR9, UR8, 0xb, URZ ;  /* 0x0000000b08097899 */ /* 0x000fe4000800063f */
[----:B------:R-:W-:Y:S01]  /*0410*/  USHF.L.U32 UR8, UR8, 0x1, URZ ;  /* 0x0000000108087899 */ /* 0x000fe2000800063f */
[----:B------:R-:W-:Y:S01]  /*0420*/  ELECT P0, URZ, PT ;  /* 0x00000000003f782f */ /* 0x000fe20003800000 */
[----:B-1----:R-:W-:Y:S02]  /*0430*/  ULEA UR11, UR5, UR4, 0x18 ;  /* 0x00000004050b7291 */ /* 0x002fe4000f8ec03f */
[----:B------:R-:W-:-:S04]  /*0440*/  UIADD3 UR4, -UR12, 0x100000, URZ ;  /* 0x001000000c047890 */ /* 0x000fc8000fffe13f */
[----:B------:R-:W-:Y:S02]  /*0450*/  USHF.L.U32 UR5, UR4, 0xb, URZ ;  /* 0x0000000b04057899 */ /* 0x000fe4000800063f */
[----:B------:R-:W-:Y:S01]  /*0460*/  USHF.L.U32 UR4, UR4, 0x1, URZ ;  /* 0x0000000104047899 */ /* 0x000fe2000800063f */
[----:B------:R-:W1:Y:S03]  /*0470*/  FENCE.VIEW.ASYNC.S ;  /* 0x00000000000073c6 */ /* 0x000e660000000000 */
[----:B-1----:R1:W1:Y:S08]  /*0480*/  SYNCS.EXCH.64 URZ, [UR11+0xe000], UR8 ;  /* 0x00e000080b3f75b2 */ /* 0x0022700008000100 */
[----:B------:R1:W1:Y:S01]  /*0490*/  SYNCS.EXCH.64 URZ, [UR11+0xe028], UR4 ;  /* 0x00e028040b3f75b2 */ /* 0x0002620008000100 */
        /* <DEDUP_REMOVED lines=8> */
[----:B------:R-:W-:Y:S01]  /*0520*/  NOP ;  /* 0x0000000000007918 */ /* 0x000fe20000000000 */
.L_x_3:
        /* <DEDUP_REMOVED lines=21> */
[----:B------:R-:W-:Y:S01]  /*0680*/  NOP ;  /* 0x0000000000007918 */ /* 0x000fe20000000000 */
.L_x_4:
[----:B------:R-:W5:Y:S01]  /*0690*/  SHFL.IDX PT, R3, R2, RZ, 0x1f ;  /* 0x00001fff02037589 */ /* 0x000f6200000e0000 */
[----:B------:R-:W-:Y:S01]  /*06a0*/  ELECT P0, URZ, PT ;  /* 0x00000000003f782f */ /* 0x000fe20003800000 */
[----:B------:R-:W-:Y:S01]  /*06b0*/  NOP ;  /* 0x0000000000007918 */ /* 0x000fe20000000000 */
[----:B-1----:R-:W-:Y:S02]  /*06c0*/  UMOV UR4, 0x80 ;  /* 0x0000008000047882 */ /* 0x002fe40000000000 */
[C---:B-----5:R-:W-:Y:S02]  /*06d0*/  ISETP.NE.OR P0, PT, R3.reuse, RZ, !P0 ;  /* 0x000000ff0300720c */ /* 0x060fe40004705670 */
[----:B------:R-:W-:-:S11]  /*06e0*/  ISETP.NE.AND P2, PT, R3, RZ, PT ;  /* 0x000000ff0300720c */ /* 0x000fd60003f45270 */
[----:B------:R-:W-:Y:S01]  /*06f0*/  VOTEU.ALL UP0, P0 ;  /* 0x00000000003f7886 */ /* 0x000fe20000000000 */
[----:B------:R-:W-:Y:S01]  /*0700*/  VOTEU.ALL UP2, P0 ;  /* 0x00000000003f7886 */ /* 0x000fe20000040000 */
[----:B------:R-:W-:Y:S01]  /*0710*/  VOTEU.ALL UP3, P0 ;  /* 0x00000000003f7886 */ /* 0x000fe20000060000 */
[----:B------:R-:W-:Y:S02]  /*0720*/  VOTEU.ALL UP4, P0 ;  /* 0x00000000003f7886 */ /* 0x000fe40000080000 */
[----:B------:R-:W1:Y:S01]  /*0730*/  @!UP0 S2UR UR9, SR_CgaCtaId ;  /* 0x00000000000989c3 */ /* 0x000e620000008800 */
[----:B------:R-:W-:Y:S01]  /*0740*/  @!UP0 UMOV UR8, 0x400 ;  /* 0x0000040000088882 */ /* 0x000fe20000000000 */
[----:B------:R-:W-:-:S04]  /*0750*/  @!UP0 UIADD3 UR4, -UR4, 0x100000, URZ ;  /* 0x0010000004048890 */ /* 0x000fc8000fffe13f */
[----:B------:R-:W-:Y:S02]  /*0760*/  @!UP0 USHF.L.U32 UR5, UR4, 0xb, URZ ;  /* 0x0000000b04058899 */ /* 0x000fe4000800063f */
[----:B------:R-:W-:Y:S02]  /*0770*/  @!UP0 USHF.L.U32 UR4, UR4, 0x1, URZ ;  /* 0x0000000104048899 */ /* 0x000fe4000800063f */
[----:B-1----:R-:W-:Y:S01]  /*0780*/  @!UP0 ULEA UR8, UR9, UR8, 0x18 ;  /* 0x0000000809088291 */ /* 0x002fe2000f8ec03f */
[----:B------:R-:W-:Y:S01]  /*0790*/  VOTEU.ALL UP0, P0 ;  /* 0x00000000003f7886 */ /* 0x000fe20000000000 */
[----:B------:R-:W1:Y:S10]  /*07a0*/  FENCE.VIEW.ASYNC.S ;  /* 0x00000000000073c6 */ /* 0x000e740000000000 */
[----:B-1----:R1:W1:Y:S01]  /*07b0*/  @!UP0 SYNCS.EXCH.64 URZ, [UR8+0xe090], UR4 ;  /* 0x00e09004083f85b2 */ /* 0x0022620008000100 */
[----:B------:R1:W1:Y:S01]  /*07c0*/  @!UP2 SYNCS.EXCH.64 URZ, [UR8+0xe098], UR4 ;  /* 0x00e09804083fa5b2 */ /* 0x0002620008000100 */
[----:B------:R1:W1:Y:S01]  /*07d0*/  @!UP3 SYNCS.EXCH.64 URZ, [UR8+0xe0a0], UR4 ;  /* 0x00e0a004083fb5b2 */ /* 0x0002620008000100 */
[----:B------:R1:W1:Y:S01]  /*07e0*/  @!UP4 SYNCS.EXCH.64 URZ, [UR8+0xe0a8], UR4 ;  /* 0x00e0a804083fc5b2 */ /* 0x0002620008000100 */
[----:B------:R-:W-:Y:S01]  /*07f0*/  NOP ;  /* 0x0000000000007918 */ /* 0x000fe20000000000 */
[----:B------:R-:W-:Y:S05]  /*0800*/  @P2 BRA `(.L_x_5) ;  /* 0x0000000000482947 */ /* 0x000fea0003800000 */
[----:B-1----:R-:W1:Y:S01]  /*0810*/  S2UR UR5, SR_CgaCtaId ;  /* 0x00000000000579c3 */ /* 0x002e620000008800 */
[----:B------:R-:W-:Y:S01]  /*0820*/  UMOV UR4, 0x400 ;  /* 0x0000040000047882 */ /* 0x000fe20000000000 */
[----:B------:R-:W-:Y:S01]  /*0830*/  UMOV UR8, 0x20 ;  /* 0x0000002000087882 */ /* 0x000fe20000000000 */
[----:B------:R-:W-:Y:S01]  /*0840*/  UMOV UR9, 0x80 ;  /* 0x0000008000097882 */ /* 0x000fe20000000000 */
[----:B------:R-:W-:Y:S01]  /*0850*/  ELECT P0, URZ, PT ;  /* 0x00000000003f782f */ /* 0x000fe20003800000 */
[----:B-1----:R-:W-:Y:S02]  /*0860*/  ULEA UR11, UR5, UR4, 0x18 ;  /* 0x00000004050b7291 */ /* 0x002fe4000f8ec03f */
[----:B------:R-:W-:-:S04]  /*0870*/  UIADD3 UR4, -UR8, 0x100000, URZ ;  /* 0x0010000008047890 */ /* 0x000fc8000fffe13f */
[----:B------:R-:W-:Y:S02]  /*0880*/  USHF.L.U32 UR5, UR4, 0xb, URZ ;  /* 0x0000000b04057899 */ /* 0x000fe4000800063f */
[----:B------:R-:W-:Y:S02]  /*0890*/  USHF.L.U32 UR4, UR4, 0x1, URZ ;  /* 0x0000000104047899 */ /* 0x000fe4000800063f */
        /* <DEDUP_REMOVED lines=9> */
.L_x_5:
[----:B------:R-:W-:Y:S01]  /*0930*/  ISETP.NE.AND P0, PT, RZ, UR37, PT ;  /* 0x00000025ff007c0c */ /* 0x000fe2000bf05270 */
[----:B------:R-:W-:Y:S01]  /*0940*/  IMAD.U32 R2, RZ, RZ, UR10 ;  /* 0x0000000aff027e24 */ /* 0x000fe2000f8e00ff */
[----:B------:R-:W-:Y:S01]  /*0950*/  NOP ;  /* 0x0000000000007918 */ /* 0x000fe20000000000 */
[----:B-1234-:R-:W-:Y:S03]  /*0960*/  BAR.SYNC.DEFER_BLOCKING 0x0 ;  /* 0x0000000000007b1d */ /* 0x01efe60000010000 */
[----:B------:R-:W-:-:S07]  /*0970*/  ISETP.EQ.AND P2, PT, R2, 0x1, P1 ;  /* 0x000000010200780c */ /* 0x000fce0000f42270 */
[----:B------:R-:W-:Y:S06]  /*0980*/  @!P0 BRA `(.L_x_6) ;  /* 0x0000008400948947 */ /* 0x000fec0003800000 */
[----:B------:R-:W-:-:S06]  /*0990*/  UISETP.GT.U32.AND UP0, UPT, UR7, 0x3, UPT ;  /* 0x000000030700788c */ /* 0x000fcc000bf04070 */
[----:B------:R-:W-:-:S13]  /*09a0*/  PLOP3.LUT P0, PT, PT, PT, UP0, 0x80, 0x0 ;  /* 0x000000000000781c */ /* 0x000fda0003f0f008 */
[----:B------:R-:W-:Y:S05]  /*09b0*/  @P0 EXIT ;  /* 0x000000000000094d */ /* 0x000fea0003800000 */
.L_x_7:
[----:B------:R-:W-:-:S08]  /*09c0*/  NOP ;  /* 0x0000000000007918 */ /* 0x000fd00000000000 */
[----:B------:R-:W1:Y:S02]  /*09d0*/  USETMAXREG.TRY_ALLOC.CTAPOOL UP0, 0xf0 ;  /* 0x000000f0000079c8 */ /* 0x000e640008000600 */
[----:B-1----:R-:W-:-:S13]  /*09e0*/  PLOP3.LUT P0, PT, PT, PT, UP0, 0x80, 0x0 ;  /* 0x000000000000781c */ /* 0x002fda0003f0f008 */
[----:B------:R-:W-:Y:S05]  /*09f0*/  @!P0 BRA `(.L_x_7) ;  /* 0xfffffffc00f08947 */ /* 0x000fea000383ffff */
[----:B------:R-:W-:Y:S01]  /*0a00*/  UISETP.NE.AND UP0, UPT, UR37, 0x1, UPT ;  /* 0x000000012500788c */ /* 0x000fe2000bf05270 */
[----:B------:R-:W1:Y:S01]  /*0a10*/  S2UR UR42, SR_CTAID.X ;  /* 0x00000000002a79c3 */ /* 0x000e620000002500 */
[----:B------:R-:W-:Y:S01]  /*0a20*/  UMOV UR4, URZ ;  /* 0x0000003f00047c82 */ /* 0x000fe20008000000 */
[----:B------:R-:W-:-:S03]  /*0a30*/  UMOV UR5, URZ ;  /* 0x0000003f00057c82 */ /* 0x000fc60008000000 */
[----:B------:R-:W-:-:S13]  /*0a40*/  PLOP3.LUT P0, PT, PT, PT, UP0, 0x80, 0x0 ;  /* 0x000000000000781c */ /* 0x000fda0003f0f008 */
[----:B------:R-:W-:Y:S05]  /*0a50*/  @!P0 BRA `(.L_x_8) ;  /* 0x00000000003c8947 */ /* 0x000fea0003800000 */
[----:B------:R-:W-:Y:S01]  /*0a60*/  UISETP.NE.AND UP0, UPT, UR37, 0x2, UPT ;  /* 0x000000022500788c */ /* 0x000fe2000bf05270 */
[----:B------:R-:W-:-:S05]  /*0a70*/  UMOV UR5, 0x1 ;  /* 0x0000000100057882 */ /* 0x000fca0000000000 */
[----:B------:R-:W-:-:S13]  /*0a80*/  PLOP3.LUT P1, PT, PT, PT, UP0, 0x80, 0x0 ;  /* 0x000000000000781c */ /* 0x000fda0003f2f008 */
[----:B------:R-:W-:Y:S05]  /*0a90*/  @!P1 BRA `(.L_x_8) ;  /* 0x00000000002c9947 */ /* 0x000fea0003800000 */
[----:B------:R-:W-:-:S06]  /*0aa0*/  UISETP.NE.AND UP0, UPT, UR37, 0x3, UPT ;  /* 0x000000032500788c */ /* 0x000fcc000bf05270 */
[----:B------:R-:W-:-:S13]  /*0ab0*/  PLOP3.LUT P1, PT, PT, PT, UP0, 0x80, 0x0 ;  /* 0x000000000000781c */ /* 0x000fda0003f2f008 */
[----:B------:R-:W-:Y:S05]  /*0ac0*/  @!P1 BRA `(.L_x_9) ;  /* 0x0000000000189947 */ /* 0x000fea0003800000 */
[----:B------:R-:W-:-:S11]  /*0ad0*/  UISETP.NE.AND UP0, UPT, UR37, 0x4, UPT ;  /* 0x000000042500788c */ /* 0x000fd6000bf05270 */
[----:B------:R-:W-:Y:S01]  /*0ae0*/  @!UP0 UMOV UR4, 0x1 ;  /* 0x0000000100048882 */ /* 0x000fe20000000000 */
[----:B------:R-:W-:Y:S01]  /*0af0*/  @!UP0 UMOV UR5, 0x1 ;  /* 0x0000000100058882 */ /* 0x000fe20000000000 */
[----:B------:R-:W-:Y:S01]  /*0b00*/  @UP0 UMOV UR4, URZ ;  /* 0x0000003f00040c82 */ /* 0x000fe20008000000 */
[----:B------:R-:W-:Y:S01]  /*0b10*/  @UP0 UMOV UR5, URZ ;  /* 0x0000003f00050c82 */ /* 0x000fe20008000000 */
[----:B------:R-:W-:Y:S05]  /*0b20*/  BRA `(.L_x_8) ;  /* 0x0000000000087947 */ /* 0x000fea0003800000 */
.L_x_9:
[----:B------:R-:W-:Y:S01]  /*0b30*/  UMOV UR4, 0x1 ;  /* 0x0000000100047882 */ /* 0x000fe20000000000 */
[----:B------:R-:W-:-:S05]  /*0b40*/  UMOV UR5, URZ ;  /* 0x0000003f00057c82 */ /* 0x000fca0008000000 */
.L_x_8:
[----:B------:R-:W-:Y:S05]  /*0b50*/  @!P0 BRA `(.L_x_10) ;  /* 0x00000000003c8947 */ /* 0x000fea0003800000 */
[----:B------:R-:W-:-:S06]  /*0b60*/  UISETP.NE.AND UP0, UPT, UR37, 0x2, UPT ;  /* 0x000000022500788c */ /* 0x000fcc000bf05270 */
[----:B------:R-:W-:-:S13]  /*0b70*/  PLOP3.LUT P0, PT, PT, PT, UP0, 0x80, 0x0 ;  /* 0x000000000000781c */ /* 0x000fda0003f0f008 */
[----:B------:R-:W-:Y:S05]  /*0b80*/  @!P0 BRA `(.L_x_11) ;  /* 0x0000000000288947 */ /* 0x000fea0003800000 */
[----:B------:R-:W-:-:S06]  /*0b90*/  UISETP.NE.AND UP0, UPT, UR37, 0x3, UPT ;  /* 0x000000032500788c */ /* 0x000fcc000bf05270 */
[----:B------:R-:W-:-:S13]  /*0ba0*/  PLOP3.LUT P0, PT, PT, PT, UP0, 0x80, 0x0 ;  /* 0x000000000000781c */ /* 0x000fda0003f0f008 */
[----:B------:R-:W-:Y:S05]  /*0bb0*/  @!P0 BRA `(.L_x_12) ;  /* 0x0000000000148947 */ /* 0x000fea0003800000 */
[----:B------:R-:W-:-:S06]  /*0bc0*/  UISETP.NE.AND UP0, UPT, UR37, 0x4, UPT ;  /* 0x000000042500788c */ /* 0x000fcc000bf05270 */
[----:B------:R-:W-:-:S13]  /*0bd0*/  PLOP3.LUT P0, PT, PT, PT, UP0, 0x80, 0x0 ;  /* 0x000000000000781c */ /* 0x000fda0003f0f008 */
[----:B------:R-:W-:Y:S05]  /*0be0*/  @P0 BRA `(.L_x_13) ;  /* 0x00000000001c0947 */ /* 0x000fea0003800000 */
[----:B-1----:R-:W-:Y:S01]  /*0bf0*/  ULEA UR42, UR42, 0x3, 0x1 ;  /* 0x000000032a2a7891 */ /* 0x002fe2000f8e083f */
[----:B------:R-:W-:Y:S11]  /*0c00*/  BRA `(.L_x_13) ;  /* 0x0000000000147947 */ /* 0x000ff60003800000 */
.L_x_12:
[----:B-1----:R-:W-:Y:S01]  /*0c10*/  ULEA UR42, UR42, 0x2, 0x1 ;  /* 0x000000022a2a7891 */ /* 0x002fe2000f8e083f */
[----:B------:R-:W-:Y:S11]  /*0c20*/  BRA `(.L_x_13) ;  /* 0x00000000000c7947 */ /* 0x000ff60003800000 */
.L_x_11:
[----:B-1----:R-:W-:Y:S01]  /*0c30*/  ULEA UR42, UR42, 0x1, 0x1 ;  /* 0x000000012a2a7891 */ /* 0x002fe2000f8e083f */
[----:B------:R-:W-:Y:S11]  /*0c40*/  BRA `(.L_x_13) ;  /* 0x0000000000047947 */ /* 0x000ff60003800000 */
.L_x_10:
[----:B-1----:R-:W-:-:S12]  /*0c50*/  USHF.L.U32 UR42, UR42, 0x1, URZ ;  /* 0x000000012a2a7899 */ /* 0x002fd8000800063f */
.L_x_13:
[----:B------:R-:W-:-:S04]  /*0c60*/  ULOP3.LUT UR8, UR6, 0x1, URZ, 0xfc, !UPT ;  /* 0x0000000106087892 */ /* 0x000fc8000f8efc3f */
[----:B------:R-:W-:-:S06]  /*0c70*/  UISETP.NE.AND UP0, UPT, UR8, 0x3, UPT ;  /* 0x000000030800788c */ /* 0x000fcc000bf05270 */
[----:B------:R-:W-:-:S13]  /*0c80*/  PLOP3.LUT P0, PT, PT, PT, UP0, 0x80, 0x0 ;  /* 0x000000000000781c */ /* 0x000fda0003f0f008 */
[----:B------:R-:W-:Y:S05]  /*0c90*/  @!P0 BRA `(.L_x_14) ;  /* 0x0000000000048947 */ /* 0x000fea0003800000 */
[----:B-1----:R-:W-:Y:S01]  /*0ca0*/  BPT.TRAP 0x1 ;  /* 0x000000040000795c */ /* 0x002fe20000300000 */
.L_x_14:
[----:B------:R-:W2:Y:S01]  /*0cb0*/  S2UR UR8, SR_CgaCtaId ;  /* 0x00000000000879c3 */ /* 0x000ea20000008800 */
[----:B------:R-:W-:Y:S01]  /*0cc0*/  UMOV UR36, 0x400 ;  /* 0x0000040000247882 */ /* 0x000fe20000000000 */
[----:B------:R-:W-:Y:S01]  /*0cd0*/  IMAD.U32 R4, RZ, RZ, UR4 ;  /* 0x00000004ff047e24 */ /* 0x000fe2000f8e00ff */
[----:B------:R-:W-:-:S04]  /*0ce0*/  SHF.R.S32.HI R3, RZ, 0x1f, R0 ;  /* 0x0000001fff037819 */ /* 0x000fc80000011400 */
[----:B------:R-:W-:Y:S02]  /*0cf0*/  SHF.L.U32 R4, R4, 0x1f, RZ ;  /* 0x0000001f04047819 */ /* 0x000fe400000006ff */
[----:B------:R-:W-:-:S04]  /*0d00*/  LEA.HI R3, R3, R0, RZ, 0x7 ;  /* 0x0000000003037211 */ /* 0x000fc800078f38ff */
[----:B------:R-:W-:-:S05]  /*0d10*/  LOP3.LUT R3, R3, 0xffffff80, RZ, 0xc0, !PT ;  /* 0xffffff8003037812 */ /* 0x000fca00078ec0ff */
[----:B------:R-:W-:-:S05]  /*0d20*/  IMAD.IADD R3, R0, 0x1, -R3 ;  /* 0x0000000100037824 */ /* 0x000fca00078e0a03 */
[----:B------:R-:W-:Y:S01]  /*0d30*/  SHF.R.S32.HI R2, RZ, 0x1f, R3 ;  /* 0x0000001fff027819 */ /* 0x000fe20000011403 */
[----:B--2---:R-:W-:-:S03]  /*0d40*/  ULEA UR36, UR8, UR36, 0x18 ;  /* 0x0000002408247291 */ /* 0x004fc6000f8ec03f */
[----:B------:R-:W-:Y:S01]  /*0d50*/  LEA.HI R2, R2, R3, RZ, 0x2 ;  /* 0x0000000302027211 */ /* 0x000fe200078f10ff */
[----:B------:R-:W-:-:S03]  /*0d60*/  ULEA UR8, UR5, UR36, 0x3 ;  /* 0x0000002405087291 */ /* 0x000fc6000f8e183f */
[----:B------:R-:W-:-:S05]  /*0d70*/  LOP3.LUT R2, R2, 0x7ffffffc, RZ, 0xc0, !PT ;  /* 0x7ffffffc02027812 */ /* 0x000fca00078ec0ff */
[----:B------:R-:W-:Y:S01]  /*0d80*/  IMAD.IADD R2, R3, 0x1, -R2 ;  /* 0x0000000103027824 */ /* 0x000fe200078e0a02 */
[----:B------:R-:W2:Y:S02]  /*0d90*/  SYNCS.PHASECHK.TRANS64.TRYWAIT P1, [UR8+0xe050], R4 ;  /* 0x00e05004ff0075a7 */ /* 0x000ea40008020148 */
[----:B--2---:R-:W-:Y:S05]  /*0da0*/  @!P1 BRA `(.L_x_15) ;  /* 0x0000009000989947 */ /* 0x004fea0003800000 */
.L_x_102:
[----:B------:R-:W-:Y:S01]  /*0db0*/  IMAD.SHL.U32 R2, R2, 0x2, RZ ;  /* 0x0000000202027824 */ /* 0x000fe200078e00ff */
[----:B------:R-:W-:Y:S06]  /*0dc0*/  @!P0 BRA `(.L_x_16) ;  /* 0x0000000000048947 */ /* 0x000fec0003800000 */
[----:B-1----:R-:W-:Y:S01]  /*0dd0*/  BPT.TRAP 0x1 ;  /* 0x000000040000795c */ /* 0x002fe20000300000 */
.L_x_16:
[----:B------:R-:W-:Y:S01]  /*0de0*/  SHF.L.U32 R6, RZ, 0x1f, RZ ;  /* 0x0000001fff067819 */ /* 0x000fe200000006ff */
[----:B------:R-:W-:Y:S01]  /*0df0*/  UIADD3 UR21, UR36, 0xe090, URZ ;  /* 0x0000e09024157890 */ /* 0x000fe2000fffe03f */
[----:B------:R-:W-:Y:S02]  /*0e00*/  ISETP.NE.AND P2, PT, RZ, UR7, PT ;  /* 0x00000007ff007c0c */ /* 0x000fe4000bf45270 */
[----:B------:R-:W3:Y:S02]  /*0e10*/  SYNCS.PHASECHK.TRANS64.TRYWAIT P1, [UR36+0xe000], R6 ;  /* 0x00e00006ff0075a7 */ /* 0x000ee40008020164 */
[----:B---3--:R-:W-:Y:S09]  /*0e20*/  @!P1 BRA `(.L_x_17) ;  /* 0x0000009000909947 */ /* 0x008ff20003800000 */
.L_x_103:
[----:B------:R-:W-:Y:S01]  /*0e30*/  ULEA UR22, UR37, UR21, 0x3 ;  /* 0x0000001525167291 */ /* 0x000fe2000f8e183f */
[----:B--2---:R-:W-:-:S04]  /*0e40*/  SEL R3, RZ, 0x1, P2 ;  /* 0x00000001ff037807 */ /* 0x004fc80001000000 */
[----:B------:R-:W-:-:S04]  /*0e50*/  SHF.L.U32 R3, R3, 0x1f, RZ ;  /* 0x0000001f03037819 */ /* 0x000fc800000006ff */
[----:B------:R-:W2:Y:S02]  /*0e60*/  SYNCS.PHASECHK.TRANS64.TRYWAIT P1, [UR22+-0x8], R3 ;  /* 0xfffff803ff0075a7 */ /* 0x000ea40008020156 */
[----:B--2---:R-:W-:Y:S05]  /*0e70*/  @!P1 BRA `(.L_x_18) ;  /* 0x0000009000949947 */ /* 0x004fea0003800000 */
.L_x_104:
[----:B------:R-:W-:Y:S01]  /*0e80*/  USHF.R.U32.HI UR4, URZ, 0x4, UR36 ;  /* 0x000000043f047899 */ /* 0x000fe20008011624 */
[----:B------:R-:W-:Y:S01]  /*0e90*/  WARPGROUP.ARRIVE ;  /* 0x00000000000079c5 */ /* 0x000fe20000000000 */
[----:B------:R-:W-:Y:S01]  /*0ea0*/  UIADD3 UR8, UR36, 0x4000, URZ ;  /* 0x0000400024087890 */ /* 0x000fe2000fffe03f */
[----:B--2---:R-:W2:Y:S01]  /*0eb0*/  LDC R3, c[0x0][0x28c] ;  /* 0x0000a300ff037b82 */ /* 0x004ea20000000800 */
[----:B------:R-:W-:Y:S01]  /*0ec0*/  ULOP3.LUT UR4, UR4, 0x3fff, URZ, 0xc0, !UPT ;  /* 0x00003fff04047892 */ /* 0x000fe2000f8ec03f */
[C---:B------:R-:W-:Y:S01]  /*0ed0*/  VIADD R4, R2.reuse, 0x1 ;  /* 0x0000000102047836 */ /* 0x040fe20000000000 */
[----:B------:R-:W-:Y:S01]  /*0ee0*/  USHF.R.U32.HI UR8, URZ, 0x4, UR8 ;  /* 0x000000043f087899 */ /* 0x000fe20008011608 */
[C---:B------:R-:W-:Y:S01]  /*0ef0*/  VIADD R8, R2.reuse, 0x8 ;  /* 0x0000000802087836 */ /* 0x040fe20000000000 */
[----:B------:R-:W-:Y:S01]  /*0f00*/  ULOP3.LUT UR4, UR4, 0x10000, URZ, 0xfc, !UPT ;  /* 0x0001000004047892 */ /* 0x000fe2000f8efc3f */
[----:B------:R-:W-:Y:S01]  /*0f10*/  VIADD R10, R2, 0x10 ;  /* 0x00000010020a7836 */ /* 0x000fe20000000000 */
[----:B------:R-:W-:Y:S01]  /*0f20*/  ULOP3.LUT UR8, UR8, 0x3fff, URZ, 0xc0, !UPT ;  /* 0x00003fff08087892 */ /* 0x000fe2000f8ec03f */
[----:B------:R-:W-:Y:S01]  /*0f30*/  P2R R15, PR, RZ, 0x1 ;  /* 0x00000001ff0f7803 */ /* 0x000fe20000000000 */
[----:B------:R-:W-:Y:S01]  /*0f40*/  ULEA UR4, UR5, UR4, 0x9 ;  /* 0x0000000405047291 */ /* 0x000fe2000f8e483f */
[C---:B------:R-:W-:Y:S01]  /*0f50*/  LOP3.LUT R11, R0.reuse, 0x3, RZ, 0xc0, !PT ;  /* 0x00000003000b7812 */ /* 0x040fe200078ec0ff */
[----:B------:R-:W-:Y:S01]  /*0f60*/  ULOP3.LUT UR20, UR8, 0x10000, URZ, 0xfc, !UPT ;  /* 0x0001000008147892 */ /* 0x000fe2000f8efc3f */
[----:B------:R-:W-:Y:S01]  /*0f70*/  IMAD.MOV.U32 R87, RZ, RZ, RZ ;  /* 0x000000ffff577224 */ /* 0x000fe200078e00ff */
[----:B------:R-:W-:Y:S01]  /*0f80*/  UMOV UR5, 0x40000040 ;  /* 0x4000004000057882 */ /* 0x000fe20000000000 */
[----:B------:R-:W-:Y:S01]  /*0f90*/  UMOV UR11, 0x40000040 ;  /* 0x40000040000b7882 */ /* 0x000fe20000000000 */
[----:B------:R-:W-:Y:S01]  /*0fa0*/  UMOV UR9, UR5 ;  /* 0x0000000500097c82 */ /* 0x000fe20008000000 */
[----:B------:R-:W-:Y:S01]  /*0fb0*/  UMOV UR8, UR4 ;  /* 0x0000000400087c82 */ /* 0x000fe20008000000 */
[----:B------:R-:W-:Y:S01]  /*0fc0*/  UIADD3 UR12, UR4, 0x4, URZ ;  /* 0x00000004040c7890 */ /* 0x000fe2000fffe03f */
[----:B------:R-:W-:Y:S01]  /*0fd0*/  VIADD R11, R11, 0xffffffff ;  /* 0xffffffff0b0b7836 */ /* 0x000fe20000000000 */
[----:B------:R-:W-:Y:S01]  /*0fe0*/  UMOV UR10, UR20 ;  /* 0x00000014000a7c82 */ /* 0x000fe20008000000 */
[----:B------:R-:W-:Y:S01]  /*0ff0*/  UIADD3 UR14, UR20, 0x4, URZ ;  /* 0x00000004140e7890 */ /* 0x000fe2000fffe03f */
[----:B------:R-:W-:Y:S01]  /*1000*/  QGMMA.64x64x32.F32.E4M3.E4M3 R24, gdesc[UR8], RZ, !UPT, gsb0 ;  /* 0x00e00000081879f3 */ /* 0x000fe2000c0008ff */
[----:B------:R-:W-:Y:S01]  /*1010*/  UIADD3 UR8, UR4, 0x2, URZ ;  /* 0x0000000204087890 */ /* 0x000fe2000fffe03f */
[----:B------:R-:W-:Y:S01]  /*1020*/  SHF.L.U32 R0, R0, 0x2, RZ ;  /* 0x0000000200007819 */ /* 0x000fe200000006ff */
[----:B------:R-:W-:Y:S01]  /*1030*/  UIADD3 UR10, UR20, 0x2, URZ ;  /* 0x00000002140a7890 */ /* 0x000fe2000fffe03f */
[-C--:B--2---:R-:W-:Y:S01]  /*1040*/  ISETP.GE.AND P4, PT, R4, R3.reuse, PT ;  /* 0x000000030400720c */ /* 0x084fe20003f86270 */
[----:B------:R-:W-:Y:S01]  /*1050*/  UMOV UR9, 0x40000040 ;  /* 0x4000004000097882 */ /* 0x000fe20000000000 */
[----:B------:R-:W-:Y:S01]  /*1060*/  UMOV UR11, 0x40000040 ;  /* 0x40000040000b7882 */ /* 0x000fe20000000000 */
[----:B------:R-:W-:Y:S01]  /*1070*/  UMOV UR13, 0x40000040 ;  /* 0x40000040000d7882 */ /* 0x000fe20000000000 */
[----:B------:R-:W-:Y:S01]  /*1080*/  UMOV UR15, 0x40000040 ;  /* 0x40000040000f7882 */ /* 0x000fe20000000000 */
[----:B------:R-:W-:Y:S01]  /*1090*/  UIADD3 UR16, UR4, 0x6, URZ ;  /* 0x0000000604107890 */ /* 0x000fe2000fffe03f */
[----:B------:R-:W-:Y:S01]  /*10a0*/  IADD3 R4, R2, 0x9, RZ ;  /* 0x0000000902047810 */ /* 0x000fe20007ffe0ff */
[----:B------:R-:W-:Y:S01]  /*10b0*/  UIADD3 UR18, UR20, 0x6, URZ ;  /* 0x0000000614127890 */ /* 0x000fe2000fffe03f */
[-C--:B------:R-:W-:Y:S01]  /*10c0*/  ISETP.GE.AND P2, PT, R8, R3.reuse, PT ;  /* 0x000000030800720c */ /* 0x080fe20003f46270 */
[----:B------:R-:W-:Y:S01]  /*10d0*/  UMOV UR17, 0x40000040 ;  /* 0x4000004000117882 */ /* 0x000fe20000000000 */
[----:B------:R-:W-:Y:S01]  /*10e0*/  UMOV UR19, 0x40000040 ;  /* 0x4000004000137882 */ /* 0x000fe20000000000 */
[C---:B------:R-:W-:Y:S01]  /*10f0*/  VIADD R8, R2.reuse, 0x11 ;  /* 0x0000001102087836 */ /* 0x040fe20000000000 */
[-C--:B------:R-:W-:Y:S01]  /*1100*/  ISETP.GE.AND P1, PT, R2, R3.reuse, PT ;  /* 0x000000030200720c */ /* 0x080fe20003f26270 */
[----:B------:R-:W-:Y:S01]  /*1110*/  USHF.L.U32 UR7, UR7, 0x3, URZ ;  /* 0x0000000307077899 */ /* 0x000fe2000800063f */
[-C--:B------:R-:W-:Y:S01]  /*1120*/  ISETP.GE.AND P3, PT, R4, R3.reuse, PT ;  /* 0x000000030400720c */ /* 0x080fe20003f66270 */
[----:B------:R-:W-:Y:S01]  /*1130*/  VIADD R4, R2, 0x18 ;  /* 0x0000001802047836 */ /* 0x000fe20000000000 */
[-C--:B------:R-:W-:Y:S01]  /*1140*/  ISETP.GE.AND P5, PT, R8, R3.reuse, PT ;  /* 0x000000030800720c */ /* 0x080fe20003fa6270 */
[----:B------:R-:W-:Y:S01]  /*1150*/  VIADD R8, R2, 0x19 ;  /* 0x0000001902087836 */ /* 0x000fe20000000000 */
[----:B------:R-:W-:Y:S01]  /*1160*/  ISETP.GE.AND P6, PT, R10, R3, PT ;  /* 0x000000030a00720c */ /* 0x000fe20003fc6270 */
[----:B------:R-:W-:-:S06]  /*1170*/  ULOP3.LUT UR7, UR7, 0x8, URZ, 0xc, !UPT ;  /* 0x0000000807077892 */ /* 0x000fcc000f8e0c3f */
[----:B------:R-:W-:Y:S01]  /*1180*/  IMAD.U32 R13, RZ, RZ, UR7 ;  /* 0x00000007ff0d7e24 */ /* 0x000fe2000f8e00ff */
[----:B------:R-:W-:Y:S02]  /*1190*/  WARPGROUP.DEPBAR.LE gsb0, 0x0 ;  /* 0x00008000000079c5 */ /* 0x000fe40000010000 */
[----:B------:R-:W-:-:S06]  /*11a0*/  WARPGROUP.ARRIVE ;  /* 0x00000000000079c5 */ /* 0x000fcc0000000000 */
[----:B------:R-:W-:Y:S01]  /*11b0*/  QGMMA.64x64x32.F32.E4M3.E4M3 R24, gdesc[UR8], R24, gsb0 ;  /* 0x00e00000081879f3 */ /* 0x000fe20008000818 */
[----:B------:R-:W-:Y:S02]  /*11c0*/  ULDC UR10, c[0x0][0x604] ;  /* 0x00018100000a7ab9 */ /* 0x000fe40000000800 */
[----:B------:R-:W-:Y:S02]  /*11d0*/  WARPGROUP.DEPBAR.LE gsb0, 0x0 ;  /* 0x00008000000079c5 */ /* 0x000fe40000010000 */
[----:B------:R-:W-:-:S06]  /*11e0*/  WARPGROUP.ARRIVE ;  /* 0x00000000000079c5 */ /* 0x000fcc0000000000 */
[----:B------:R-:W-:Y:S03]  /*11f0*/  QGMMA.64x64x32.F32.E4M3.E4M3 R24, gdesc[UR12], R24, gsb0 ;  /* 0x00e000000c1879f3 */ /* 0x000fe60008000818 */
[----:B------:R-:W-:Y:S02]  /*1200*/  WARPGROUP.DEPBAR.LE gsb0, 0x0 ;  /* 0x00008000000079c5 */ /* 0x000fe40000010000 */
[----:B------:R-:W-:-:S06]  /*1210*/  WARPGROUP.ARRIVE ;  /* 0x00000000000079c5 */ /* 0x000fcc0000000000 */
[----:B------:R-:W-:Y:S03]  /*1220*/  QGMMA.64x64x32.F32.E4M3.E4M3 R24, gdesc[UR16], R24, gsb0 ;  /* 0x00e00000101879f3 */ /* 0x000fe60008000818 */
[----:B------:R-:W-:Y:S02]  /*1230*/  WARPGROUP.DEPBAR.LE gsb0, 0x0 ;  /* 0x00008000000079c5 */ /* 0x000fe40000010000 */
[----:B------:R-:W-:Y:S01]  /*1240*/  FSEL R24, R24, -INF , !P1 ;  /* 0xff80000018187808 */ /* 0x000fe20004800000 */
[----:B------:R2:W-:Y:S01]  /*1250*/  SYNCS.ARRIVE.TRANS64.A1T0 RZ, [R13+UR21], RZ ;  /* 0x000000ff0dff79a7 */ /* 0x0005e20008100015 */
[----:B------:R-:W-:Y:S02]  /*1260*/  FSEL R25, R25, -INF , !P4 ;  /* 0xff80000019197808 */ /* 0x000fe40006000000 */
[----:B------:R-:W-:Y:S02]  /*1270*/  FSEL R26, R26, -INF , !P1 ;  /* 0xff8000001a1a7808 */ /* 0x000fe40004800000 */
[----:B------:R-:W-:-:S02]  /*1280*/  FSEL R28, R28, -INF , !P2 ;  /* 0xff8000001c1c7808 */ /* 0x000fc40005000000 */
[----:B------:R-:W-:Y:S02]  /*1290*/  FMNMX R5, R24, R25, !PT ;  /* 0x0000001918057209 */ /* 0x000fe40007800000 */
[-C--:B------:R-:W-:Y:S01]  /*12a0*/  ISETP.GE.AND P1, PT, R4, R3.reuse, PT ;  /* 0x000000030400720c */ /* 0x080fe20003f26270 */
[----:B------:R-:W-:Y:S01]  /*12b0*/  VIADD R4, R2, 0x20 ;  /* 0x0000002002047836 */ /* 0x000fe20000000000 */
[----:B------:R-:W-:Y:S02]  /*12c0*/  FSEL R27, R27, -INF , !P4 ;  /* 0xff8000001b1b7808 */ /* 0x000fe40006000000 */
[----:B------:R-:W-:Y:S02]  /*12d0*/  ISETP.GE.AND P4, PT, R8, R3, PT ;  /* 0x000000030800720c */ /* 0x000fe40003f86270 */
[----:B------:R-:W-:Y:S02]  /*12e0*/  FSEL R29, R29, -INF , !P3 ;  /* 0xff8000001d1d7808 */ /* 0x000fe40005800000 */
[----:B------:R-:W-:-:S02]  /*12f0*/  FMNMX R8, R28, R5, !PT ;  /* 0x000000051c087209 */ /* 0x000fc40007800000 */
[----:B------:R-:W-:Y:S02]  /*1300*/  FSEL R30, R30, -INF , !P2 ;  /* 0xff8000001e1e7808 */ /* 0x000fe40005000000 */
[----:B------:R-:W-:Y:S01]  /*1310*/  ISETP.GE.AND P2, PT, R4, R3, PT ;  /* 0x000000030400720c */ /* 0x000fe20003f46270 */
[----:B------:R-:W-:Y:S01]  /*1320*/  VIADD R4, R2, 0x21 ;  /* 0x0000002102047836 */ /* 0x000fe20000000000 */
[----:B------:R-:W-:Y:S02]  /*1330*/  FSEL R32, R32, -INF , !P6 ;  /* 0xff80000020207808 */ /* 0x000fe40007000000 */
[----:B------:R-:W-:Y:S02]  /*1340*/  FMNMX R5, R29, R8, !PT ;  /* 0x000000081d057209 */ /* 0x000fe40007800000 */
[----:B------:R-:W-:Y:S02]  /*1350*/  FSEL R31, R31, -INF , !P3 ;  /* 0xff8000001f1f7808 */ /* 0x000fe40005800000 */
[----:B------:R-:W-:-:S02]  /*1360*/  FSEL R33, R33, -INF , !P5 ;  /* 0xff80000021217808 */ /* 0x000fc40006800000 */
[----:B------:R-:W-:Y:S02]  /*1370*/  FMNMX R8, R32, R5, !PT ;  /* 0x0000000520087209 */ /* 0x000fe40007800000 */
[-C--:B------:R-:W-:Y:S01]  /*1380*/  ISETP.GE.AND P3, PT, R4, R3.reuse, PT ;  /* 0x000000030400720c */ /* 0x080fe20003f66270 */
[----:B------:R-:W-:Y:S01]  /*1390*/  VIADD R4, R2, 0x28 ;  /* 0x0000002802047836 */ /* 0x000fe20000000000 */
[----:B------:R-:W-:Y:S02]  /*13a0*/  FSEL R36, R36, -INF , !P1 ;  /* 0xff80000024247808 */ /* 0x000fe40004800000 */
[----:B------:R-:W-:Y:S02]  /*13b0*/  FMNMX R5, R33, R8, !PT ;  /* 0x0000000821057209 */ /* 0x000fe40007800000 */
[----:B------:R-:W-:Y:S02]  /*13c0*/  FSEL R34, R34, -INF , !P6 ;  /* 0xff80000022227808 */ /* 0x000fe40007000000 */
[----:B------:R-:W-:-:S02]  /*13d0*/  ISETP.GE.AND P6, PT, R4, R3, PT ;  /* 0x000000030400720c */ /* 0x000fc40003fc6270 */
[----:B------:R-:W-:Y:S02]  /*13e0*/  IADD3 R4, R2, 0x29, RZ ;  /* 0x0000002902047810 */ /* 0x000fe40007ffe0ff */
[----:B------:R-:W-:Y:S02]  /*13f0*/  FSEL R37, R37, -INF , !P4 ;  /* 0xff80000025257808 */ /* 0x000fe40006000000 */
[----:B------:R-:W-:Y:S02]  /*1400*/  FMNMX R8, R36, R5, !PT ;  /* 0x0000000524087209 */ /* 0x000fe40007800000 */
[----:B------:R-:W-:Y:S02]  /*1410*/  FSEL R35, R35, -INF , !P5 ;  /* 0xff80000023237808 */ /* 0x000fe40006800000 */
[----:B------:R-:W-:Y:S01]  /*1420*/  ISETP.GE.AND P5, PT, R4, R3, PT ;  /* 0x000000030400720c */ /* 0x000fe20003fa6270 */
[----:B------:R-:W-:Y:S01]  /*1430*/  VIADD R4, R2, 0x30 ;  /* 0x0000003002047836 */ /* 0x000fe20000000000 */
[----:B------:R-:W-:-:S02]  /*1440*/  FSEL R40, R40, -INF , !P2 ;  /* 0xff80000028287808 */ /* 0x000fc40005000000 */
[----:B------:R-:W-:Y:S02]  /*1450*/  FMNMX R5, R37, R8, !PT ;  /* 0x0000000825057209 */ /* 0x000fe40007800000 */
        /* <DEDUP_REMOVED lines=8> */
[----:B------:R-:W-:Y:S01]  /*14e0*/  ISETP.GE.AND P4, PT, R4, R3, PT ;  /* 0x000000030400720c */ /* 0x000fe20003f86270 */
[----:B------:R-:W-:Y:S01]  /*14f0*/  VIADD R4, R2, 0x38 ;  /* 0x0000003802047836 */ /* 0x000fe20000000000 */
[----:B------:R-:W-:Y:S02]  /*1500*/  FSEL R45, R45, -INF , !P5 ;  /* 0xff8000002d2d7808 */ /* 0x000fe40006800000 */
[----:B------:R-:W-:Y:S02]  /*1510*/  FMNMX R8, R44, R5, !PT ;  /* 0x000000052c087209 */ /* 0x000fe40007800000 */
        /* <DEDUP_REMOVED lines=8> */
[----:B------:R-:W-:Y:S02]  /*15a0*/  ISETP.GE.AND P3, PT, R4, R3, PT ;  /* 0x000000030400720c */ /* 0x000fe40003f66270 */
[----:B------:R-:W-:Y:S02]  /*15b0*/  FSEL R52, R52, -INF , !P2 ;  /* 0xff80000034347808 */ /* 0x000fe40005000000 */
[----:B------:R-:W-:Y:S02]  /*15c0*/  FMNMX R5, R49, R8, !PT ;  /* 0x0000000831057209 */ /* 0x000fe40007800000 */
[----:B------:R-:W-:Y:S02]  /*15d0*/  FSEL R53, R53, -INF , !P3 ;  /* 0xff80000035357808 */ /* 0x000fe40005800000 */
[----:B------:R-:W-:Y:S02]  /*15e0*/  FMNMX R4, R52, R5, !PT ;  /* 0x0000000534047209 */ /* 0x000fe40007800000 */
[----:B------:R-:W-:-:S02]  /*15f0*/  FMNMX R5, R26, R27, !PT ;  /* 0x0000001b1a057209 */ /* 0x000fc40007800000 */
[----:B------:R-:W-:Y:S02]  /*1600*/  FMNMX R7, R53, R4, !PT ;  /* 0x0000000435077209 */ /* 0x000fe40007800000 */
[----:B------:R-:W-:Y:S02]  /*1610*/  FMNMX R8, R30, R5, !PT ;  /* 0x000000051e087209 */ /* 0x000fe40007800000 */
[----:B------:R-:W-:Y:S01]  /*1620*/  FSEL R46, R46, -INF , !P6 ;  /* 0xff8000002e2e7808 */ /* 0x000fe20007000000 */
[----:B------:R-:W3:Y:S01]  /*1630*/  SHFL.BFLY PT, R4, R7, 0x1, 0x1f ;  /* 0x0c201f0007047f89 */ /* 0x000ee200000e0000 */
[----:B------:R-:W-:Y:S02]  /*1640*/  FMNMX R5, R31, R8, !PT ;  /* 0x000000081f057209 */ /* 0x000fe40007800000 */
[----:B------:R-:W-:Y:S02]  /*1650*/  FSEL R47, R47, -INF , !P5 ;  /* 0xff8000002f2f7808 */ /* 0x000fe40006800000 */
[----:B------:R-:W-:-:S02]  /*1660*/  FMNMX R8, R34, R5, !PT ;  /* 0x0000000522087209 */ /* 0x000fc40007800000 */
[----:B------:R-:W-:Y:S02]  /*1670*/  FSEL R50, R50, -INF , !P1 ;  /* 0xff80000032327808 */ /* 0x000fe40004800000 */
[----:B------:R-:W-:Y:S02]  /*1680*/  FMNMX R5, R35, R8, !PT ;  /* 0x0000000823057209 */ /* 0x000fe40007800000 */
[----:B------:R-:W-:Y:S02]  /*1690*/  FSEL R51, R51, -INF , !P4 ;  /* 0xff80000033337808 */ /* 0x000fe40006000000 */
[----:B------:R-:W-:Y:S02]  /*16a0*/  FMNMX R8, R38, R5, !PT ;  /* 0x0000000526087209 */ /* 0x000fe40007800000 */
[----:B------:R-:W-:Y:S02]  /*16b0*/  FSEL R54, R54, -INF , !P2 ;  /* 0xff80000036367808 */ /* 0x000fe40005000000 */
[----:B------:R-:W-:-:S02]  /*16c0*/  FMNMX R5, R39, R8, !PT ;  /* 0x0000000827057209 */ /* 0x000fc40007800000 */
[----:B------:R-:W-:Y:S02]  /*16d0*/  FSEL R55, R55, -INF , !P3 ;  /* 0xff80000037377808 */ /* 0x000fe40005800000 */
[----:B------:R-:W-:Y:S02]  /*16e0*/  FMNMX R8, R42, R5, !PT ;  /* 0x000000052a087209 */ /* 0x000fe40007800000 */
[----:B---3--:R-:W-:Y:S02]  /*16f0*/  FMNMX R9, R7, R4, !PT ;  /* 0x0000000407097209 */ /* 0x008fe40007800000 */
[----:B------:R-:W-:-:S03]  /*1700*/  FMNMX R5, R43, R8, !PT ;  /* 0x000000082b057209 */ /* 0x000fc60007800000 */
[----:B------:R-:W3:Y:S01]  /*1710*/  SHFL.BFLY PT, R4, R9, 0x2, 0x1f ;  /* 0x0c401f0009047f89 */ /* 0x000ee200000e0000 */
[----:B------:R-:W-:-:S04]  /*1720*/  FMNMX R8, R46, R5, !PT ;  /* 0x000000052e087209 */ /* 0x000fc80007800000 */
[----:B------:R-:W-:-:S04]  /*1730*/  FMNMX R5, R47, R8, !PT ;  /* 0x000000082f057209 */ /* 0x000fc80007800000 */
[----:B------:R-:W-:-:S04]  /*1740*/  FMNMX R8, R50, R5, !PT ;  /* 0x0000000532087209 */ /* 0x000fc80007800000 */
[----:B------:R-:W-:-:S04]  /*1750*/  FMNMX R5, R51, R8, !PT ;  /* 0x0000000833057209 */ /* 0x000fc80007800000 */
[----:B------:R-:W-:-:S04]  /*1760*/  FMNMX R8, R54, R5, !PT ;  /* 0x0000000536087209 */ /* 0x000fc80007800000 */
[----:B------:R-:W-:Y:S02]  /*1770*/  FMNMX R8, R55, R8, !PT ;  /* 0x0000000837087209 */ /* 0x000fe40007800000 */
[----:B---3--:R-:W-:-:S03]  /*1780*/  FMNMX R4, R9, R4, !PT ;  /* 0x0000000409047209 */ /* 0x008fc60007800000 */
[----:B------:R-:W3:Y:S01]  /*1790*/  SHFL.BFLY PT, R5, R8, 0x1, 0x1f ;  /* 0x0c201f0008057f89 */ /* 0x000ee200000e0000 */
[----:B------:R-:W-:-:S04]  /*17a0*/  FSETP.NEU.AND P0, PT, R4, -INF , PT ;  /* 0xff8000000400780b */ /* 0x000fc80003f0d000 */
[----:B------:R-:W-:-:S05]  /*17b0*/  FSEL R10, R4, RZ, P0 ;  /* 0x000000ff040a7208 */ /* 0x000fca0000000000 */
[----:B------:R-:W-:-:S04]  /*17c0*/  FMUL R10, R10, UR10 ;  /* 0x0000000a0a0a7c20 */ /* 0x000fc80008400000 */
[--C-:B------:R-:W-:Y:S01]  /*17d0*/  FFMA R24, R24, UR10, -R10.reuse ;  /* 0x0000000a18187c23 */ /* 0x100fe2000800080a */
[--C-:B------:R-:W-:Y:S01]  /*17e0*/  FFMA R36, R36, UR10, -R10.reuse ;  /* 0x0000000a24247c23 */ /* 0x100fe2000800080a */
[--C-:B------:R-:W-:Y:S01]  /*17f0*/  FFMA R28, R28, UR10, -R10.reuse ;  /* 0x0000000a1c1c7c23 */ /* 0x100fe2000800080a */
[--C-:B------:R-:W-:Y:S01]  /*1800*/  FFMA R32, R32, UR10, -R10.reuse ;  /* 0x0000000a20207c23 */ /* 0x100fe2000800080a */
[--C-:B------:R-:W-:Y:S01]  /*1810*/  FFMA R25, R25, UR10, -R10.reuse ;  /* 0x0000000a19197c23 */ /* 0x100fe2000800080a */
[----:B------:R-:W-:Y:S01]  /*1820*/  FSETP.GEU.AND P5, PT, R24, -126, PT ;  /* 0xc2fc00001800780b */ /* 0x000fe20003fae000 */
[--C-:B------:R-:W-:Y:S01]  /*1830*/  FFMA R33, R33, UR10, -R10.reuse ;  /* 0x0000000a21217c23 */ /* 0x100fe2000800080a */
[----:B------:R-:W-:Y:S01]  /*1840*/  FSETP.GEU.AND P2, PT, R28, -126, PT ;  /* 0xc2fc00001c00780b */ /* 0x000fe20003f4e000 */
[--C-:B------:R-:W-:Y:S01]  /*1850*/  FFMA R37, R37, UR10, -R10.reuse ;  /* 0x0000000a25257c23 */ /* 0x100fe2000800080a */
[----:B------:R-:W-:Y:S01]  /*1860*/  FSETP.GEU.AND P4, PT, R32, -126, PT ;  /* 0xc2fc00002000780b */ /* 0x000fe20003f8e000 */
[--C-:B------:R-:W-:Y:S01]  /*1870*/  FFMA R41, R41, UR10, -R10.reuse ;  /* 0x0000000a29297c23 */ /* 0x100fe2000800080a */
[----:B---3--:R-:W-:Y:S01]  /*1880*/  FMNMX R5, R8, R5, !PT ;  /* 0x0000000508057209 */ /* 0x008fe20007800000 */
[--C-:B------:R-:W-:Y:S01]  /*1890*/  FFMA R44, R44, UR10, -R10.reuse ;  /* 0x0000000a2c2c7c23 */ /* 0x100fe2000800080a */
[----:B------:R-:W-:Y:S01]  /*18a0*/  FSETP.GEU.AND P1, PT, R25, -126, PT ;  /* 0xc2fc00001900780b */ /* 0x000fe20003f2e000 */
[--C-:B------:R-:W-:Y:S01]  /*18b0*/  FFMA R29, R29, UR10, -R10.reuse ;  /* 0x0000000a1d1d7c23 */ /* 0x100fe2000800080a */
[----:B------:R-:W-:Y:S01]  /*18c0*/  FSETP.GEU.AND P3, PT, R33, -126, PT ;  /* 0xc2fc00002100780b */ /* 0x000fe20003f6e000 */
[----:B------:R-:W3:Y:S01]  /*18d0*/  SHFL.BFLY PT, R8, R5, 0x2, 0x1f ;  /* 0x0c401f0005087f89 */ /* 0x000ee200000e0000 */
[--C-:B------:R-:W-:Y:S01]  /*18e0*/  FFMA R49, R49, UR10, -R10.reuse ;  /* 0x0000000a31317c23 */ /* 0x100fe2000800080a */
[----:B------:R-:W-:Y:S01]  /*18f0*/  @!P5 FMUL R24, R24, 0.5 ;  /* 0x3f0000001818d820 */ /* 0x000fe20000400000 */
[--C-:B------:R-:W-:Y:S01]  /*1900*/  FFMA R45, R45, UR10, -R10.reuse ;  /* 0x0000000a2d2d7c23 */ /* 0x100fe2000800080a */
[----:B------:R-:W-:Y:S01]  /*1910*/  @!P2 FMUL R28, R28, 0.5 ;  /* 0x3f0000001c1ca820 */ /* 0x000fe20000400000 */
[----:B------:R-:W-:Y:S01]  /*1920*/  FSETP.GEU.AND P6, PT, R29, -126, PT ;  /* 0xc2fc00001d00780b */ /* 0x000fe20003fce000 */
[----:B------:R-:W-:Y:S01]  /*1930*/  @!P4 FMUL R32, R32, 0.5 ;  /* 0x3f0000002020c820 */ /* 0x000fe20000400000 */
[--C-:B------:R-:W-:Y:S01]  /*1940*/  FFMA R48, R48, UR10, -R10.reuse ;  /* 0x0000000a30307c23 */ /* 0x100fe2000800080a */
[----:B------:R-:W4:Y:S01]  /*1950*/  MUFU.EX2 R24, R24 ;  /* 0x0000001800187308 */ /* 0x000f220000000800 */
[--C-:B------:R-:W-:Y:S01]  /*1960*/  FFMA R40, R40, UR10, -R10.reuse ;  /* 0x0000000a28287c23 */ /* 0x100fe2000800080a */
[----:B------:R-:W-:Y:S01]  /*1970*/  @!P1 FMUL R25, R25, 0.5 ;  /* 0x3f00000019199820 */ /* 0x000fe20000400000 */
[--C-:B------:R-:W-:Y:S01]  /*1980*/  FFMA R52, R52, UR10, -R10.reuse ;  /* 0x0000000a34347c23 */ /* 0x100fe2000800080a */
[----:B------:R-:W-:Y:S01]  /*1990*/  @!P3 FMUL R33, R33, 0.5 ;  /* 0x3f0000002121b820 */ /* 0x000fe20000400000 */
[----:B------:R-:W-:Y:S01]  /*19a0*/  FFMA R10, R53, UR10, -R10 ;  /* 0x0000000a350a7c23 */ /* 0x000fe2000800080a */
[----:B------:R-:W-:-:S02]  /*19b0*/  FSETP.GEU.AND P0, PT, R40, -126, PT ;  /* 0xc2fc00002800780b */ /* 0x000fc40003f0e000 */
[----:B------:R-:W5:Y:S02]  /*19c0*/  MUFU.EX2 R12, R25 ;  /* 0x00000019000c7308 */ /* 0x000f640000000800 */
[----:B------:R-:W-:-:S06]  /*19d0*/  @!P6 FMUL R29, R29, 0.5 ;  /* 0x3f0000001d1de820 */ /* 0x000fcc0000400000 */
[----:B------:R-:W1:Y:S01]  /*19e0*/  MUFU.EX2 R28, R28 ;  /* 0x0000001c001c7308 */ /* 0x000e620000000800 */
[----:B----4-:R-:W-:Y:S01]  /*19f0*/  @!P5 FMUL R24, R24, R24 ;  /* 0x000000181818d220 */ /* 0x010fe20000400000 */
[----:B------:R-:W-:Y:S01]  /*1a00*/  FSETP.GEU.AND P5, PT, R36, -126, PT ;  /* 0xc2fc00002400780b */ /* 0x000fe20003fae000 */
[----:B------:R-:W-:Y:S01]  /*1a10*/  @!P0 FMUL R40, R40, 0.5 ;  /* 0x3f00000028288820 */ /* 0x000fe20000400000 */
[----:B---3--:R-:W-:-:S04]  /*1a20*/  FMNMX R5, R5, R8, !PT ;  /* 0x0000000805057209 */ /* 0x008fc80007800000 */
[----:B------:R-:W3:Y:S01]  /*1a30*/  MUFU.EX2 R32, R32 ;  /* 0x0000002000207308 */ /* 0x000ee20000000800 */
[----:B-----5:R-:W-:Y:S01]  /*1a40*/  @!P1 FMUL R12, R12, R12 ;  /* 0x0000000c0c0c9220 */ /* 0x020fe20000400000 */
[----:B------:R-:W-:-:S05]  /*1a50*/  FSETP.GEU.AND P1, PT, R37, -126, PT ;  /* 0xc2fc00002500780b */ /* 0x000fca0003f2e000 */
[----:B------:R-:W-:Y:S01]  /*1a60*/  @!P5 FMUL R36, R36, 0.5 ;  /* 0x3f0000002424d820 */ /* 0x000fe20000400000 */
[----:B------:R-:W4:Y:S01]  /*1a70*/  MUFU.EX2 R16, R33 ;  /* 0x0000002100107308 */ /* 0x000f220000000800 */
[----:B-1----:R-:W-:Y:S01]  /*1a80*/  @!P2 FMUL R28, R28, R28 ;  /* 0x0000001c1c1ca220 */ /* 0x002fe20000400000 */
[----:B------:R-:W-:-:S05]  /*1a90*/  FSETP.GEU.AND P2, PT, R41, -126, PT ;  /* 0xc2fc00002900780b */ /* 0x000fca0003f4e000 */
[----:B------:R-:W-:Y:S01]  /*1aa0*/  @!P1 FMUL R37, R37, 0.5 ;  /* 0x3f00000025259820 */ /* 0x000fe20000400000 */
[----:B------:R-:W1:Y:S01]  /*1ab0*/  MUFU.EX2 R36, R36 ;  /* 0x0000002400247308 */ /* 0x000e620000000800 */
[----:B---3--:R-:W-:Y:S01]  /*1ac0*/  @!P4 FMUL R32, R32, R32 ;  /* 0x000000202020c220 */ /* 0x008fe20000400000 */
[----:B------:R-:W-:-:S05]  /*1ad0*/  FSETP.GEU.AND P4, PT, R44, -126, PT ;  /* 0xc2fc00002c00780b */ /* 0x000fca0003f8e000 */
[----:B------:R-:W-:Y:S01]  /*1ae0*/  @!P2 FMUL R41, R41, 0.5 ;  /* 0x3f0000002929a820 */ /* 0x000fe20000400000 */
[----:B------:R3:W5:Y:S01]  /*1af0*/  MUFU.EX2 R18, R37 ;  /* 0x0000002500127308 */ /* 0x0007620000000800 */
[----:B----4-:R-:W-:Y:S01]  /*1b00*/  @!P3 FMUL R16, R16, R16 ;  /* 0x000000101010b220 */ /* 0x010fe20000400000 */
[----:B------:R-:W-:-:S05]  /*1b10*/  FSETP.GEU.AND P3, PT, R45, -126, PT ;  /* 0xc2fc00002d00780b */ /* 0x000fca0003f6e000 */
[----:B------:R-:W-:Y:S01]  /*1b20*/  @!P4 FMUL R44, R44, 0.5 ;  /* 0x3f0000002c2cc820 */ /* 0x000fe20000400000 */
[----:B------:R4:W2:Y:S01]  /*1b30*/  MUFU.EX2 R14, R29 ;  /* 0x0000001d000e7308 */ /* 0x0008a20000000800 */
[----:B-1----:R-:W-:Y:S01]  /*1b40*/  @!P5 FMUL R36, R36, R36 ;  /* 0x000000242424d220 */ /* 0x002fe20000400000 */
[----:B------:R-:W-:Y:S02]  /*1b50*/  FSETP.NEU.AND P5, PT, R5, -INF , PT ;  /* 0xff8000000500780b */ /* 0x000fe40003fad000 */
[----:B---3--:R-:W-:Y:S02]  /*1b60*/  F2FP.SATFINITE.E4M3.F32.PACK_AB_MERGE_C R37, R87, R16, RZ ;  /* 0x000000105725723e */ /* 0x008fe400048070ff */
[----:B------:R-:W-:Y:S01]  /*1b70*/  FSEL R7, R5, RZ, P5 ;  /* 0x000000ff05077208 */ /* 0x000fe20002800000 */
[----:B------:R-:W-:Y:S01]  /*1b80*/  @!P3 FMUL R45, R45, 0.5 ;  /* 0x3f0000002d2db820 */ /* 0x000fe20000400000 */
[----:B------:R-:W-:Y:S01]  /*1b90*/  FSETP.GEU.AND P5, PT, R49, -126, PT ;  /* 0xc2fc00003100780b */ /* 0x000fe20003fae000 */
[----:B------:R-:W1:Y:S01]  /*1ba0*/  MUFU.EX2 R41, R41 ;  /* 0x0000002900297308 */ /* 0x000e620000000800 */
[----:B-----5:R-:W-:Y:S01]  /*1bb0*/  @!P1 FMUL R18, R18, R18 ;  /* 0x0000001212129220 */ /* 0x020fe20000400000 */
[----:B------:R-:W-:Y:S01]  /*1bc0*/  FMUL R7, R7, UR10 ;  /* 0x0000000a07077c20 */ /* 0x000fe20008400000 */
[----:B------:R-:W-:-:S02]  /*1bd0*/  FSETP.GEU.AND P1, PT, R48, -126, PT ;  /* 0xc2fc00003000780b */ /* 0x000fc40003f2e000 */
[----:B----4-:R-:W-:Y:S01]  /*1be0*/  F2FP.SATFINITE.E4M3.F32.PACK_AB_MERGE_C R29, R87, R12, RZ ;  /* 0x0000000c571d723e */ /* 0x010fe200048070ff */
[--C-:B------:R-:W-:Y:S01]  /*1bf0*/  FFMA R26, R26, UR10, -R7.reuse ;  /* 0x0000000a1a1a7c23 */ /* 0x100fe20008000807 */
[--C-:B------:R-:W-:Y:S01]  /*1c00*/  FFMA R31, R31, UR10, -R7.reuse ;  /* 0x0000000a1f1f7c23 */ /* 0x100fe20008000807 */
[----:B------:R-:W3:Y:S01]  /*1c10*/  MUFU.EX2 R44, R44 ;  /* 0x0000002c002c7308 */ /* 0x000ee20000000800 */
[--C-:B------:R-:W-:Y:S01]  /*1c20*/  FFMA R27, R27, UR10, -R7.reuse ;  /* 0x0000000a1b1b7c23 */ /* 0x100fe20008000807 */
[----:B--2---:R-:W-:Y:S01]  /*1c30*/  @!P6 FMUL R14, R14, R14 ;  /* 0x0000000e0e0ee220 */ /* 0x004fe20000400000 */
[----:B------:R-:W-:Y:S01]  /*1c40*/  FSETP.GEU.AND P6, PT, R52, -126, PT ;  /* 0xc2fc00003400780b */ /* 0x000fe20003fce000 */
[----:B------:R-:W-:Y:S01]  /*1c50*/  @!P5 FMUL R49, R49, 0.5 ;  /* 0x3f0000003131d820 */ /* 0x000fe20000400000 */
[--C-:B------:R-:W-:Y:S01]  /*1c60*/  FFMA R30, R30, UR10, -R7.reuse ;  /* 0x0000000a1e1e7c23 */ /* 0x100fe20008000807 */
[--C-:B------:R-:W-:Y:S01]  /*1c70*/  FFMA R34, R34, UR10, -R7.reuse ;  /* 0x0000000a22227c23 */ /* 0x100fe20008000807 */
[--C-:B------:R-:W-:Y:S01]  /*1c80*/  FFMA R35, R35, UR10, -R7.reuse ;  /* 0x0000000a23237c23 */ /* 0x100fe20008000807 */
[----:B------:R-:W2:Y:S01]  /*1c90*/  MUFU.EX2 R45, R45 ;  /* 0x0000002d002d7308 */ /* 0x000ea20000000800 */
[----:B-1----:R-:W-:Y:S01]  /*1ca0*/  @!P2 FMUL R41, R41, R41 ;  /* 0x000000292929a220 */ /* 0x002fe20000400000 */
[----:B------:R-:W-:Y:S01]  /*1cb0*/  FSETP.GEU.AND P2, PT, R10, -126, PT ;  /* 0xc2fc00000a00780b */ /* 0x000fe20003f4e000 */
[----:B------:R-:W-:Y:S01]  /*1cc0*/  @!P1 FMUL R48, R48, 0.5 ;  /* 0x3f00000030309820 */ /* 0x000fe20000400000 */
[--C-:B------:R-:W-:Y:S01]  /*1cd0*/  FFMA R38, R38, UR10, -R7.reuse ;  /* 0x0000000a26267c23 */ /* 0x100fe20008000807 */
[--C-:B------:R-:W-:Y:S01]  /*1ce0*/  FFMA R43, R43, UR10, -R7.reuse ;  /* 0x0000000a2b2b7c23 */ /* 0x100fe20008000807 */
[--C-:B------:R-:W-:Y:S01]  /*1cf0*/  FFMA R39, R39, UR10, -R7.reuse ;  /* 0x0000000a27277c23 */ /* 0x100fe20008000807 */
[--C-:B------:R-:W-:Y:S01]  /*1d00*/  FFMA R9, R42, UR10, -R7.reuse ;  /* 0x0000000a2a097c23 */ /* 0x100fe20008000807 */
[----:B------:R-:W1:Y:S01]  /*1d10*/  MUFU.EX2 R49, R49 ;  /* 0x0000003100317308 */ /* 0x000e620000000800 */
[----:B---3--:R-:W-:Y:S01]  /*1d20*/  @!P4 FMUL R44, R44, R44 ;  /* 0x0000002c2c2cc220 */ /* 0x008fe20000400000 */
[----:B------:R-:W-:Y:S01]  /*1d30*/  FSETP.GEU.AND P4, PT, R26, -126, PT ;  /* 0xc2fc00001a00780b */ /* 0x000fe20003f8e000 */
[----:B------:R-:W-:Y:S01]  /*1d40*/  @!P6 FMUL R52, R52, 0.5 ;  /* 0x3f0000003434e820 */ /* 0x000fe20000400000 */
[--C-:B------:R-:W-:Y:S01]  /*1d50*/  FFMA R47, R47, UR10, -R7.reuse ;  /* 0x0000000a2f2f7c23 */ /* 0x100fe20008000807 */
[--C-:B------:R-:W-:Y:S01]  /*1d60*/  FFMA R46, R46, UR10, -R7.reuse ;  /* 0x0000000a2e2e7c23 */ /* 0x100fe20008000807 */
[--C-:B------:R-:W-:Y:S01]  /*1d70*/  FFMA R50, R50, UR10, -R7.reuse ;  /* 0x0000000a32327c23 */ /* 0x100fe20008000807 */
[----:B------:R-:W-:Y:S01]  /*1d80*/  @!P2 FMUL R10, R10, 0.5 ;  /* 0x3f0000000a0aa820 */ /* 0x000fe20000400000 */
[----:B------:R-:W3:Y:S01]  /*1d90*/  MUFU.EX2 R48, R48 ;  /* 0x0000003000307308 */ /* 0x000ee20000000800 */
[----:B--2---:R-:W-:Y:S01]  /*1da0*/  @!P3 FMUL R45, R45, R45 ;  /* 0x0000002d2d2db220 */ /* 0x004fe20000400000 */
[----:B------:R-:W-:Y:S01]  /*1db0*/  FSETP.GEU.AND P3, PT, R27, -126, PT ;  /* 0xc2fc00001b00780b */ /* 0x000fe20003f6e000 */
[--C-:B------:R-:W-:Y:S01]  /*1dc0*/  FFMA R51, R51, UR10, -R7.reuse ;  /* 0x0000000a33337c23 */ /* 0x100fe20008000807 */
[--C-:B------:R-:W-:Y:S01]  /*1dd0*/  FFMA R54, R54, UR10, -R7.reuse ;  /* 0x0000000a36367c23 */ /* 0x100fe20008000807 */
[----:B------:R-:W-:Y:S01]  /*1de0*/  FFMA R7, R55, UR10, -R7 ;  /* 0x0000000a37077c23 */ /* 0x000fe20008000807 */
[----:B------:R-:W-:Y:S01]  /*1df0*/  FADD R13, R12, R41 ;  /* 0x000000290c0d7221 */ /* 0x000fe20000000000 */
[----:B------:R-:W-:Y:S01]  /*1e00*/  @!P4 FMUL R26, R26, 0.5 ;  /* 0x3f0000001a1ac820 */ /* 0x000fe20000400000 */
[----:B------:R-:W2:Y:S01]  /*1e10*/  MUFU.EX2 R52, R52 ;  /* 0x0000003400347308 */ /* 0x000ea20000000800 */
[----:B-1----:R-:W-:Y:S01]  /*1e20*/  @!P5 FMUL R49, R49, R49 ;  /* 0x000000313131d220 */ /* 0x002fe20000400000 */
[----:B------:R-:W-:Y:S01]  /*1e30*/  FSETP.GEU.AND P5, PT, R31, -126, PT ;  /* 0xc2fc00001f00780b */ /* 0x000fe20003fae000 */
[----:B------:R-:W-:Y:S01]  /*1e40*/  FADD R17, R14, R45 ;  /* 0x0000002d0e117221 */ /* 0x000fe20000000000 */
[C---:B------:R-:W-:Y:S01]  /*1e50*/  F2FP.SATFINITE.E4M3.F32.PACK_AB_MERGE_C R33, R87.reuse, R14, RZ ;  /* 0x0000000e5721723e */ /* 0x040fe200048070ff */
[----:B------:R-:W-:Y:S01]  /*1e60*/  FADD R14, R16, R49 ;  /* 0x00000031100e7221 */ /* 0x000fe20000000000 */
[----:B------:R-:W-:Y:S01]  /*1e70*/  F2FP.SATFINITE.E4M3.F32.PACK_AB_MERGE_C R55, R87, R18, RZ ;  /* 0x000000125737723e */ /* 0x000fe200048070ff */
[----:B------:R-:W-:Y:S01]  /*1e80*/  @!P3 FMUL R27, R27, 0.5 ;  /* 0x3f0000001b1bb820 */ /* 0x000fe20000400000 */
[----:B------:R-:W1:Y:S01]  /*1e90*/  MUFU.EX2 R10, R10 ;  /* 0x0000000a000a7308 */ /* 0x000e620000000800 */
[----:B---3--:R-:W-:Y:S01]  /*1ea0*/  @!P1 FMUL R48, R48, R48 ;  /* 0x0000003030309220 */ /* 0x008fe20000400000 */
[----:B------:R-:W-:Y:S01]  /*1eb0*/  FSETP.GEU.AND P1, PT, R30, -126, PT ;  /* 0xc2fc00001e00780b */ /* 0x000fe20003f2e000 */
[----:B------:R-:W-:Y:S01]  /*1ec0*/  FADD R13, R13, R14 ;  /* 0x0000000e0d0d7221 */ /* 0x000fe20000000000 */
[C---:B------:R-:W-:Y:S01]  /*1ed0*/  F2FP.SATFINITE.E4M3.F32.PACK_AB_MERGE_C R57, R87.reuse, R44, RZ ;  /* 0x0000002c5739723e */ /* 0x040fe200048070ff */
[----:B------:R-:W-:Y:S01]  /*1ee0*/  FADD R12, R32, R48 ;  /* 0x00000030200c7221 */ /* 0x000fe20000000000 */
[----:B------:R-:W-:Y:S01]  /*1ef0*/  F2FP.SATFINITE.E4M3.F32.PACK_AB_MERGE_C R53, R87, R36, RZ ;  /* 0x000000245735723e */ /* 0x000fe200048070ff */
[----:B------:R-:W-:Y:S01]  /*1f00*/  @!P5 FMUL R31, R31, 0.5 ;  /* 0x3f0000001f1fd820 */ /* 0x000fe20000400000 */
[----:B------:R-:W3:Y:S01]  /*1f10*/  MUFU.EX2 R26, R26 ;  /* 0x0000001a001a7308 */ /* 0x000ee20000000800 */
[----:B--2---:R-:W-:Y:S01]  /*1f20*/  @!P6 FMUL R52, R52, R52 ;  /* 0x000000343434e220 */ /* 0x004fe20000400000 */
[----:B------:R-:W-:-:S02]  /*1f30*/  FSETP.GEU.AND P6, PT, R34, -126, PT ;  /* 0xc2fc00002200780b */ /* 0x000fc40003fce000 */
[C---:B------:R-:W-:Y:S01]  /*1f40*/  F2FP.SATFINITE.E4M3.F32.PACK_AB_MERGE_C R58, R87.reuse, R48, RZ ;  /* 0x00000030573a723e */ /* 0x040fe200048070ff */
[----:B------:R-:W-:Y:S01]  /*1f50*/  FADD R16, R36, R52 ;  /* 0x0000003424107221 */ /* 0x000fe20000000000 */
[----:B------:R-:W-:Y:S01]  /*1f60*/  F2FP.SATFINITE.E4M3.F32.PACK_AB_MERGE_C R41, R87, R41, RZ ;  /* 0x000000295729723e */ /* 0x000fe200048070ff */
[----:B------:R-:W-:Y:S01]  /*1f70*/  @!P1 FMUL R30, R30, 0.5 ;  /* 0x3f0000001e1e9820 */ /* 0x000fe20000400000 */
[----:B------:R2:W4:Y:S01]  /*1f80*/  MUFU.EX2 R20, R31 ;  /* 0x0000001f00147308 */ /* 0x0005220000000800 */
[----:B-1----:R-:W-:Y:S01]  /*1f90*/  @!P2 FMUL R10, R10, R10 ;  /* 0x0000000a0a0aa220 */ /* 0x002fe20000400000 */
[----:B------:R-:W-:Y:S02]  /*1fa0*/  FSETP.GEU.AND P2, PT, R35, -126, PT ;  /* 0xc2fc00002300780b */ /* 0x000fe40003f4e000 */
[C---:B------:R-:W-:Y:S02]  /*1fb0*/  F2FP.SATFINITE.E4M3.F32.PACK_AB_MERGE_C R45, R87.reuse, R45, RZ ;  /* 0x0000002d572d723e */ /* 0x040fe400048070ff */
[----:B------:R-:W-:Y:S01]  /*1fc0*/  F2FP.SATFINITE.E4M3.F32.PACK_AB_MERGE_C R49, R87, R49, RZ ;  /* 0x000000315731723e */ /* 0x000fe200048070ff */
[----:B------:R-:W-:Y:S01]  /*1fd0*/  @!P6 FMUL R34, R34, 0.5 ;  /* 0x3f0000002222e820 */ /* 0x000fe20000400000 */
[----:B------:R1:W5:Y:S01]  /*1fe0*/  MUFU.EX2 R8, R27 ;  /* 0x0000001b00087308 */ /* 0x0003620000000800 */
[----:B---3--:R-:W-:Y:S01]  /*1ff0*/  @!P4 FMUL R26, R26, R26 ;  /* 0x0000001a1a1ac220 */ /* 0x008fe20000400000 */
[----:B------:R-:W-:-:S02]  /*2000*/  FSETP.GEU.AND P4, PT, R38, -126, PT ;  /* 0xc2fc00002600780b */ /* 0x000fc40003f8e000 */
[C---:B--2---:R-:W-:Y:S02]  /*2010*/  F2FP.SATFINITE.E4M3.F32.PACK_AB_MERGE_C R31, R87.reuse, R28, RZ ;  /* 0x0000001c571f723e */ /* 0x044fe400048070ff */
[----:B------:R-:W-:Y:S01]  /*2020*/  F2FP.SATFINITE.E4M3.F32.PACK_AB_MERGE_C R52, R87, R52, RZ ;  /* 0x000000345734723e */ /* 0x000fe200048070ff */
[----:B------:R-:W-:Y:S01]  /*2030*/  @!P2 FMUL R35, R35, 0.5 ;  /* 0x3f0000002323a820 */ /* 0x000fe20000400000 */
[----:B------:R-:W2:Y:S01]  /*2040*/  MUFU.EX2 R30, R30 ;  /* 0x0000001e001e7308 */ /* 0x000ea20000000800 */
[----:B----4-:R-:W-:Y:S01]  /*2050*/  @!P5 FMUL R20, R20, R20 ;  /* 0x000000141414d220 */ /* 0x010fe20000400000 */
[----:B------:R-:W-:Y:S02]  /*2060*/  FSETP.GEU.AND P5, PT, R43, -126, PT ;  /* 0xc2fc00002b00780b */ /* 0x000fe40003fae000 */
[----:B-1----:R-:W-:Y:S02]  /*2070*/  F2FP.SATFINITE.E4M3.F32.PACK_AB_MERGE_C R27, R87, R24, RZ ;  /* 0x00000018571b723e */ /* 0x002fe400048070ff */
[----:B------:R-:W-:Y:S01]  /*2080*/  LOP3.LUT R41, R41, 0xffff, RZ, 0xc0, !PT ;  /* 0x0000ffff29297812 */ /* 0x000fe200078ec0ff */
[----:B------:R-:W-:Y:S01]  /*2090*/  @!P4 FMUL R38, R38, 0.5 ;  /* 0x3f0000002626c820 */ /* 0x000fe20000400000 */
[----:B------:R1:W3:Y:S01]  /*20a0*/  MUFU.EX2 R22, R35 ;  /* 0x0000002300167308 */ /* 0x0002e20000000800 */
[----:B-----5:R-:W-:Y:S01]  /*20b0*/  @!P3 FMUL R8, R8, R8 ;  /* 0x000000080808b220 */ /* 0x020fe20000400000 */
[----:B------:R-:W-:-:S02]  /*20c0*/  FSETP.GEU.AND P3, PT, R39, -126, PT ;  /* 0xc2fc00002700780b */ /* 0x000fc40003f6e000 */
[----:B------:R-:W-:Y:S02]  /*20d0*/  LOP3.LUT R27, R27, 0xff, RZ, 0xc0, !PT ;  /* 0x000000ff1b1b7812 */ /* 0x000fe400078ec0ff */
[----:B------:R-:W-:Y:S01]  /*20e0*/  LOP3.LUT R52, R52, 0xff, RZ, 0xc0, !PT ;  /* 0x000000ff34347812 */ /* 0x000fe200078ec0ff */
[----:B------:R-:W-:Y:S01]  /*20f0*/  @!P5 FMUL R43, R43, 0.5 ;  /* 0x3f0000002b2bd820 */ /* 0x000fe20000400000 */
[----:B------:R-:W4:Y:S01]  /*2100*/  MUFU.EX2 R40, R40 ;  /* 0x0000002800287308 */ /* 0x000f220000000800 */
[----:B--2---:R-:W-:Y:S01]  /*2110*/  @!P1 FMUL R30, R30, R30 ;  /* 0x0000001e1e1e9220 */ /* 0x004fe20000400000 */
[----:B------:R-:W-:Y:S02]  /*2120*/  FSETP.GEU.AND P1, PT, R9, -126, PT ;  /* 0xc2fc00000900780b */ /* 0x000fe40003f2e000 */
[C---:B-1----:R-:W-:Y:S02]  /*2130*/  F2FP.SATFINITE.E4M3.F32.PACK_AB_MERGE_C R35, R87.reuse, R32, RZ ;  /* 0x000000205723723e */ /* 0x042fe400048070ff */
[----:B------:R-:W-:Y:S01]  /*2140*/  F2FP.SATFINITE.E4M3.F32.PACK_AB_MERGE_C R32, R87, R20, RZ ;  /* 0x000000145720723e */ /* 0x000fe200048070ff */
[----:B------:R-:W-:Y:S01]  /*2150*/  @!P3 FMUL R39, R39, 0.5 ;  /* 0x3f0000002727b820 */ /* 0x000fe20000400000 */
[----:B------:R-:W1:Y:S01]  /*2160*/  MUFU.EX2 R34, R34 ;  /* 0x0000002200227308 */ /* 0x000e620000000800 */
[----:B---3--:R-:W-:Y:S01]  /*2170*/  @!P2 FMUL R22, R22, R22 ;  /* 0x000000161616a220 */ /* 0x008fe20000400000 */
[----:B------:R-:W-:-:S02]  /*2180*/  FSETP.GEU.AND P2, PT, R47, -126, PT ;  /* 0xc2fc00002f00780b */ /* 0x000fc40003f4e000 */
[----:B------:R-:W-:Y:S02]  /*2190*/  LOP3.LUT R35, R35, 0xff, RZ, 0xc0, !PT ;  /* 0x000000ff23237812 */ /* 0x000fe400078ec0ff */
[----:B------:R-:W-:Y:S01]  /*21a0*/  LOP3.LUT R31, R31, 0xff, RZ, 0xc0, !PT ;  /* 0x000000ff1f1f7812 */ /* 0x000fe200078ec0ff */
[----:B------:R-:W-:Y:S01]  /*21b0*/  @!P1 FMUL R9, R9, 0.5 ;  /* 0x3f00000009099820 */ /* 0x000fe20000400000 */
[----:B------:R2:W3:Y:S01]  /*21c0*/  MUFU.EX2 R42, R39 ;  /* 0x00000027002a7308 */ /* 0x0004e20000000800 */
[----:B----4-:R-:W-:Y:S01]  /*21d0*/  @!P0 FMUL R40, R40, R40 ;  /* 0x0000002828288220 */ /* 0x010fe20000400000 */
[----:B------:R-:W-:Y:S02]  /*21e0*/  FSETP.GEU.AND P0, PT, R46, -126, PT ;  /* 0xc2fc00002e00780b */ /* 0x000fe40003f0e000 */
[----:B------:R-:W-:Y:S02]  /*21f0*/  LOP3.LUT R53, R53, 0xff, RZ, 0xc0, !PT ;  /* 0x000000ff35357812 */ /* 0x000fe400078ec0ff */
[----:B------:R-:W-:Y:S01]  /*2200*/  F2FP.SATFINITE.E4M3.F32.PACK_AB_MERGE_C R56, R87, R40, RZ ;  /* 0x000000285738723e */ /* 0x000fe200048070ff */
[----:B------:R-:W-:Y:S01]  /*2210*/  @!P2 FMUL R47, R47, 0.5 ;  /* 0x3f0000002f2fa820 */ /* 0x000fe20000400000 */
[----:B------:R-:W4:Y:S01]  /*2220*/  MUFU.EX2 R38, R38 ;  /* 0x0000002600267308 */ /* 0x000f220000000800 */
[----:B-1----:R-:W-:Y:S01]  /*2230*/  @!P6 FMUL R34, R34, R34 ;  /* 0x000000222222e220 */ /* 0x002fe20000400000 */
[----:B------:R-:W-:-:S02]  /*2240*/  FSETP.GEU.AND P6, PT, R54, -126, PT ;  /* 0xc2fc00003600780b */ /* 0x000fc40003fce000 */
[C---:B--2---:R-:W-:Y:S02]  /*2250*/  F2FP.SATFINITE.E4M3.F32.PACK_AB_MERGE_C R39, R87.reuse, R22, RZ ;  /* 0x000000165727723e */ /* 0x044fe400048070ff */
[----:B------:R-:W-:Y:S01]  /*2260*/  F2FP.SATFINITE.E4M3.F32.PACK_AB_MERGE_C R36, R87, R34, RZ ;  /* 0x000000225724723e */ /* 0x000fe200048070ff */
[----:B------:R-:W-:Y:S01]  /*2270*/  @!P0 FMUL R46, R46, 0.5 ;  /* 0x3f0000002e2e8820 */ /* 0x000fe20000400000 */
[----:B------:R-:W1:Y:S01]  /*2280*/  MUFU.EX2 R43, R43 ;  /* 0x0000002b002b7308 */ /* 0x000e620000000800 */
[----:B---3--:R-:W-:Y:S01]  /*2290*/  @!P3 FMUL R42, R42, R42 ;  /* 0x0000002a2a2ab220 */ /* 0x008fe20000400000 */
[----:B------:R-:W-:Y:S02]  /*22a0*/  FSETP.GEU.AND P3, PT, R51, -126, PT ;  /* 0xc2fc00003300780b */ /* 0x000fe40003f6e000 */
[----:B------:R-:W-:Y:S02]  /*22b0*/  LOP3.LUT R39, R39, 0xffff, RZ, 0xc0, !PT ;  /* 0x0000ffff27277812 */ /* 0x000fe400078ec0ff */
[----:B------:R-:W-:Y:S01]  /*22c0*/  LOP3.LUT R56, R56, 0xff, RZ, 0xc0, !PT ;  /* 0x000000ff38387812 */ /* 0x000fe200078ec0ff */
[----:B------:R-:W-:Y:S01]  /*22d0*/  @!P6 FMUL R54, R54, 0.5 ;  /* 0x3f0000003636e820 */ /* 0x000fe20000400000 */
[----:B------:R-:W2:Y:S01]  /*22e0*/  MUFU.EX2 R9, R9 ;  /* 0x0000000900097308 */ /* 0x000ea20000000800 */
[----:B----4-:R-:W-:Y:S01]  /*22f0*/  @!P4 FMUL R38, R38, R38 ;  /* 0x000000262626c220 */ /* 0x010fe20000400000 */
[----:B------:R-:W-:-:S02]  /*2300*/  FSETP.GEU.AND P4, PT, R50, -126, PT ;  /* 0xc2fc00003200780b */ /* 0x000fc40003f8e000 */
[----:B------:R-:W-:Y:S02]  /*2310*/  PRMT R41, R41, 0x7604, R56 ;  /* 0x0000760429297816 */ /* 0x000fe40000000038 */
[----:B------:R-:W-:Y:S01]  /*2320*/  LOP3.LUT R58, R58, 0xff, RZ, 0xc0, !PT ;  /* 0x000000ff3a3a7812 */ /* 0x000fe200078ec0ff */
[----:B------:R-:W-:Y:S01]  /*2330*/  @!P3 FMUL R51, R51, 0.5 ;  /* 0x3f0000003333b820 */ /* 0x000fe20000400000 */
[----:B------:R-:W3:Y:S01]  /*2340*/  MUFU.EX2 R47, R47 ;  /* 0x0000002f002f7308 */ /* 0x000ee20000000800 */
[----:B-1----:R-:W-:Y:S01]  /*2350*/  @!P5 FMUL R43, R43, R43 ;  /* 0x0000002b2b2bd220 */ /* 0x002fe20000400000 */
[----:B------:R-:W-:Y:S02]  /*2360*/  FSETP.GEU.AND P5, PT, R7, -126, PT ;  /* 0xc2fc00000700780b */ /* 0x000fe40003fae000 */
[----:B------:R-:W-:Y:S01]  /*2370*/  LOP3.LUT R49, R49, 0xffff, RZ, 0xc0, !PT ;  /* 0x0000ffff31317812 */ /* 0x000fe200078ec0ff */
[----:B------:R-:W-:Y:S01]  /*2380*/  FADD R19, R8, R43 ;  /* 0x0000002b08137221 */ /* 0x000fe20000000000 */
[----:B------:R-:W-:Y:S01]  /*2390*/  F2FP.SATFINITE.E4M3.F32.PACK_AB_MERGE_C R43, R87, R43, RZ ;  /* 0x0000002b572b723e */ /* 0x000fe200048070ff */
[----:B------:R-:W-:Y:S01]  /*23a0*/  @!P4 FMUL R50, R50, 0.5 ;  /* 0x3f0000003232c820 */ /* 0x000fe20000400000 */
[----:B------:R-:W1:Y:S01]  /*23b0*/  MUFU.EX2 R51, R51 ;  /* 0x0000003300337308 */ /* 0x000e620000000800 */
[----:B--2---:R-:W-:Y:S01]  /*23c0*/  @!P1 FMUL R9, R9, R9 ;  /* 0x0000000909099220 */ /* 0x004fe20000400000 */
[----:B------:R-:W-:Y:S01]  /*23d0*/  ISETP.GT.U32.AND P1, PT, R11, 0x1, PT ;  /* 0x000000010b00780c */ /* 0x000fe20003f24070 */
[----:B------:R-:W-:Y:S01]  /*23e0*/  FADD R11, R24, R40 ;  /* 0x00000028180b7221 */ /* 0x000fe20000000000 */
[----:B------:R-:W-:Y:S01]  /*23f0*/  FADD R24, R18, R10 ;  /* 0x0000000a12187221 */ /* 0x000fe20000000000 */
[----:B------:R-:W-:Y:S01]  /*2400*/  FADD R18, R26, R9 ;  /* 0x000000091a127221 */ /* 0x000fe20000000000 */
[----:B------:R-:W-:Y:S01]  /*2410*/  F2FP.SATFINITE.E4M3.F32.PACK_AB_MERGE_C R26, R87, R26, RZ ;  /* 0x0000001a571a723e */ /* 0x000fe200048070ff */
[----:B------:R-:W-:Y:S01]  /*2420*/  @!P5 FMUL R7, R7, 0.5 ;  /* 0x3f0000000707d820 */ /* 0x000fe20000400000 */
[----:B------:R-:W2:Y:S01]  /*2430*/  MUFU.EX2 R46, R46 ;  /* 0x0000002e002e7308 */ /* 0x000ea20000000800 */
[----:B---3--:R-:W-:Y:S01]  /*2440*/  @!P2 FMUL R47, R47, R47 ;  /* 0x0000002f2f2fa220 */ /* 0x008fe20000400000 */
[----:B------:R-:W-:Y:S01]  /*2450*/  F2FP.SATFINITE.E4M3.F32.PACK_AB_MERGE_C R40, R87, R38, RZ ;  /* 0x000000265728723e */ /* 0x000fe200048070ff */
[----:B------:R-:W-:Y:S01]  /*2460*/  FADD R24, R17, R24 ;  /* 0x0000001811187221 */ /* 0x000fe20000000000 */
[----:B------:R-:W-:Y:S01]  /*2470*/  LOP3.LUT R43, R43, 0xffff, RZ, 0xc0, !PT ;  /* 0x0000ffff2b2b7812 */ /* 0x000fe200078ec0ff */
[----:B------:R-:W-:Y:S01]  /*2480*/  FADD R21, R20, R47 ;  /* 0x0000002f14157221 */ /* 0x000fe20000000000 */
[----:B------:R-:W-:Y:S01]  /*2490*/  F2FP.SATFINITE.E4M3.F32.PACK_AB_MERGE_C R47, R87, R47, RZ ;  /* 0x0000002f572f723e */ /* 0x000fe200048070ff */
[----:B------:R-:W-:Y:S01]  /*24a0*/  FADD R13, R13, R24 ;  /* 0x000000180d0d7221 */ /* 0x000fe20000000000 */
[----:B------:R-:W3:Y:S01]  /*24b0*/  MUFU.EX2 R50, R50 ;  /* 0x0000003200327308 */ /* 0x000ee20000000800 */
[----:B-1----:R-:W-:Y:S01]  /*24c0*/  @!P3 FMUL R51, R51, R51 ;  /* 0x000000333333b220 */ /* 0x002fe20000400000 */
[----:B------:R-:W-:-:S02]  /*24d0*/  LOP3.LUT R32, R32, 0xffff, RZ, 0xc0, !PT ;  /* 0x0000ffff20207812 */ /* 0x000fc400078ec0ff */
[----:B------:R-:W-:Y:S01]  /*24e0*/  LOP3.LUT R57, R57, 0xff, RZ, 0xc0, !PT ;  /* 0x000000ff39397812 */ /* 0x000fe200078ec0ff */
[----:B------:R-:W-:Y:S01]  /*24f0*/  FADD R20, R22, R51 ;  /* 0x0000003316147221 */ /* 0x000fe20000000000 */
[----:B------:R-:W-:Y:S01]  /*2500*/  F2FP.SATFINITE.E4M3.F32.PACK_AB_MERGE_C R51, R87, R51, RZ ;  /* 0x000000335733723e */ /* 0x000fe200048070ff */
[----:B------:R-:W-:Y:S01]  /*2510*/  IMAD.SHL.U32 R32, R32, 0x1000000, RZ ;  /* 0x0100000020207824 */ /* 0x000fe200078e00ff */
[----:B------:R-:W1:Y:S01]  /*2520*/  MUFU.EX2 R54, R54 ;  /* 0x0000003600367308 */ /* 0x000e620000000800 */
[----:B--2---:R-:W-:Y:S01]  /*2530*/  @!P0 FMUL R46, R46, R46 ;  /* 0x0000002e2e2e8220 */ /* 0x004fe20000400000 */
[----:B------:R-:W-:Y:S01]  /*2540*/  ISETP.NE.AND P0, PT, R15, RZ, PT ;  /* 0x000000ff0f00720c */ /* 0x000fe20003f05270 */
[----:B------:R-:W-:Y:S01]  /*2550*/  FADD R15, R28, R44 ;  /* 0x0000002c1c0f7221 */ /* 0x000fe20000000000 */
[C---:B------:R-:W-:Y:S01]  /*2560*/  F2FP.SATFINITE.E4M3.F32.PACK_AB_MERGE_C R28, R87.reuse, R8, RZ ;  /* 0x00000008571c723e */ /* 0x040fe200048070ff */
[----:B------:R-:W-:Y:S01]  /*2570*/  FADD R8, R30, R46 ;  /* 0x0000002e1e087221 */ /* 0x000fe20000000000 */
[----:B------:R-:W-:Y:S01]  /*2580*/  F2FP.SATFINITE.E4M3.F32.PACK_AB_MERGE_C R44, R87, R9, RZ ;  /* 0x00000009572c723e */ /* 0x000fe200048070ff */
[----:B------:R-:W-:Y:S01]  /*2590*/  FADD R16, R15, R16 ;  /* 0x000000100f107221 */ /* 0x000fe20000000000 */
[----:B------:R-:W2:Y:S01]  /*25a0*/  MUFU.EX2 R7, R7 ;  /* 0x0000000700077308 */ /* 0x000ea20000000800 */
[----:B---3--:R-:W-:Y:S01]  /*25b0*/  @!P4 FMUL R50, R50, R50 ;  /* 0x000000323232c220 */ /* 0x008fe20000400000 */
[C---:B------:R-:W-:Y:S01]  /*25c0*/  F2FP.SATFINITE.E4M3.F32.PACK_AB_MERGE_C R9, R87.reuse, R10, RZ ;  /* 0x0000000a5709723e */ /* 0x040fe200048070ff */
[----:B------:R-:W-:Y:S01]  /*25d0*/  IMAD.U32 R44, R44, 0x10000, RZ ;  /* 0x000100002c2c7824 */ /* 0x000fe200078e00ff */
[C---:B------:R-:W-:Y:S01]  /*25e0*/  F2FP.SATFINITE.E4M3.F32.PACK_AB_MERGE_C R30, R87.reuse, R30, RZ ;  /* 0x0000001e571e723e */ /* 0x040fe200048070ff */
[----:B------:R-:W-:Y:S01]  /*25f0*/  FADD R23, R34, R50 ;  /* 0x0000003222177221 */ /* 0x000fe20000000000 */
[----:B------:R-:W-:Y:S01]  /*2600*/  F2FP.SATFINITE.E4M3.F32.PACK_AB_MERGE_C R48, R87, R46, RZ ;  /* 0x0000002e5730723e */ /* 0x000fe200048070ff */
[----:B------:R-:W-:Y:S01]  /*2610*/  FADD R19, R19, R20 ;  /* 0x0000001413137221 */ /* 0x000fe20000000000 */
[----:B------:R-:W-:Y:S01]  /*2620*/  F2FP.SATFINITE.E4M3.F32.PACK_AB_MERGE_C R50, R87, R50, RZ ;  /* 0x000000325732723e */ /* 0x000fe200048070ff */
[----:B-1----:R-:W-:Y:S01]  /*2630*/  @!P6 FMUL R54, R54, R54 ;  /* 0x000000363636e220 */ /* 0x002fe20000400000 */
[----:B------:R-:W-:Y:S01]  /*2640*/  LOP3.LUT R10, R29, 0xffff, RZ, 0xc0, !PT ;  /* 0x0000ffff1d0a7812 */ /* 0x000fe200078ec0ff */
[----:B------:R-:W-:Y:S01]  /*2650*/  IMAD.U32 R29, R40, 0x10000, RZ ;  /* 0x00010000281d7824 */ /* 0x000fe200078e00ff */
[----:B------:R-:W-:Y:S01]  /*2660*/  LOP3.LUT R34, R37, 0xffff, RZ, 0xc0, !PT ;  /* 0x0000ffff25227812 */ /* 0x000fe200078ec0ff */
[----:B------:R-:W-:Y:S01]  /*2670*/  FADD R25, R38, R54 ;  /* 0x0000003626197221 */ /* 0x000fe20000000000 */
[----:B------:R-:W-:Y:S01]  /*2680*/  F2FP.SATFINITE.E4M3.F32.PACK_AB_MERGE_C R54, R87, R54, RZ ;  /* 0x000000365736723e */ /* 0x000fe200048070ff */
[----:B------:R-:W-:Y:S01]  /*2690*/  IMAD.U32 R50, R50, 0x10000, RZ ;  /* 0x0001000032327824 */ /* 0x000fe200078e00ff */
[----:B------:R-:W-:Y:S01]  /*26a0*/  PRMT R10, R10, 0x7604, R27 ;  /* 0x000076040a0a7816 */ /* 0x000fe2000000001b */
[----:B--2---:R-:W-:Y:S01]  /*26b0*/  @!P5 FMUL R7, R7, R7 ;  /* 0x000000070707d220 */ /* 0x004fe20000400000 */
[----:B------:R-:W-:Y:S01]  /*26c0*/  IMAD.U32 R27, R36, 0x10000, RZ ;  /* 0x00010000241b7824 */ /* 0x000fe200078e00ff */
[----:B------:R-:W-:Y:S01]  /*26d0*/  PRMT R34, R34, 0x7604, R35 ;  /* 0x0000760422227816 */ /* 0x000fe20000000023 */
[----:B------:R-:W-:Y:S01]  /*26e0*/  FADD R18, R18, R23 ;  /* 0x0000001712127221 */ /* 0x000fe20000000000 */
[----:B------:R-:W-:Y:S01]  /*26f0*/  FADD R22, R42, R7 ;  /* 0x000000072a167221 */ /* 0x000fe20000000000 */
[C---:B------:R-:W-:Y:S01]  /*2700*/  F2FP.SATFINITE.E4M3.F32.PACK_AB_MERGE_C R42, R87.reuse, R42, RZ ;  /* 0x0000002a572a723e */ /* 0x040fe200048070ff */
[----:B------:R-:W-:Y:S01]  /*2710*/  FADD R25, R8, R25 ;  /* 0x0000001908197221 */ /* 0x000fe20000000000 */
[----:B------:R-:W-:Y:S01]  /*2720*/  F2FP.SATFINITE.E4M3.F32.PACK_AB_MERGE_C R87, R87, R7, RZ ;  /* 0x000000075757723e */ /* 0x000fe200048070ff */
[----:B------:R-:W-:Y:S01]  /*2730*/  FADD R7, R11, R12 ;  /* 0x0000000c0b077221 */ /* 0x000fe20000000000 */
[----:B------:R-:W-:Y:S01]  /*2740*/  LOP3.LUT R11, R9, 0xffff, RZ, 0xc0, !PT ;  /* 0x0000ffff090b7812 */ /* 0x000fe200078ec0ff */
[----:B------:R-:W-:Y:S01]  /*2750*/  FADD R22, R21, R22 ;  /* 0x0000001615167221 */ /* 0x000fe20000000000 */
[----:B------:R-:W-:Y:S01]  /*2760*/  SHF.L.U32 R9, R26, 0x10, RZ ;  /* 0x000000101a097819 */ /* 0x000fe200000006ff */
[----:B------:R-:W-:Y:S01]  /*2770*/  FADD R16, R7, R16 ;  /* 0x0000001007107221 */ /* 0x000fe20000000000 */
[----:B------:R-:W-:Y:S01]  /*2780*/  LOP3.LUT R27, R34, 0xff0000, R27, 0xf8, !PT ;  /* 0x00ff0000221b7812 */ /* 0x000fe200078ef81b */
[----:B------:R-:W-:Y:S01]  /*2790*/  IMAD.MOV.U32 R7, RZ, RZ, 0x3276 ;  /* 0x00003276ff077424 */ /* 0x000fe200078e00ff */
[----:B------:R-:W-:Y:S01]  /*27a0*/  LOP3.LUT R9, R10, 0xff0000, R9, 0xf8, !PT ;  /* 0x00ff00000a097812 */ /* 0x000fe200078ef809 */
[----:B------:R-:W-:Y:S01]  /*27b0*/  IMAD.SHL.U32 R10, R39, 0x1000000, RZ ;  /* 0x01000000270a7824 */ /* 0x000fe200078e00ff */
[----:B------:R-:W-:Y:S01]  /*27c0*/  LOP3.LUT R12, R33, 0xffff, RZ, 0xc0, !PT ;  /* 0x0000ffff210c7812 */ /* 0x000fe200078ec0ff */
[----:B------:R-:W-:Y:S01]  /*27d0*/  IMAD.U32 R33, R54, 0x10000, RZ ;  /* 0x0001000036217824 */ /* 0x000fe200078e00ff */
[----:B------:R-:W-:Y:S01]  /*27e0*/  LOP3.LUT R38, R55, 0xffff, RZ, 0xc0, !PT ;  /* 0x0000ffff37267812 */ /* 0x000fe200078ec0ff */
[----:B------:R-:W-:Y:S01]  /*27f0*/  FADD R18, R18, R25 ;  /* 0x0000001912127221 */ /* 0x000fe20000000000 */
[----:B------:R-:W-:Y:S01]  /*2800*/  LOP3.LUT R27, R27, R10, RZ, 0xfc, !PT ;  /* 0x0000000a1b1b7212 */ /* 0x000fe200078efcff */
[----:B------:R-:W-:Y:S01]  /*2810*/  IMAD.SHL.U32 R10, R43, 0x1000000, RZ ;  /* 0x010000002b0a7824 */ /* 0x000fe200078e00ff */
[----:B------:R-:W-:Y:S01]  /*2820*/  PRMT R52, R11, 0x7604, R52 ;  /* 0x000076040b347816 */ /* 0x000fe20000000034 */
[----:B------:R-:W-:Y:S01]  /*2830*/  IMAD.U32 R11, R30, 0x10000, RZ ;  /* 0x000100001e0b7824 */ /* 0x000fe200078e00ff */
[----:B------:R-:W-:Y:S01]  /*2840*/  LOP3.LUT R42, R42, 0xffff, RZ, 0xc0, !PT ;  /* 0x0000ffff2a2a7812 */ /* 0x000fe200078ec0ff */
[----:B------:R-:W-:Y:S01]  /*2850*/  FADD R19, R19, R22 ;  /* 0x0000001613137221 */ /* 0x000fe20000000000 */
[----:B------:R-:W-:Y:S01]  /*2860*/  LOP3.LUT R41, R41, 0xff0000, R44, 0xf8, !PT ;  /* 0x00ff000029297812 */ /* 0x000fe200078ef82c */
[----:B------:R-:W-:Y:S01]  /*2870*/  FADD R8, R16, R13 ;  /* 0x0000000d10087221 */ /* 0x000fe20000000000 */
[----:B------:R-:W-:Y:S01]  /*2880*/  LOP3.LUT R28, R28, 0xffff, RZ, 0xc0, !PT ;  /* 0x0000ffff1c1c7812 */ /* 0x000fe200078ec0ff */
[----:B------:R-:W-:Y:S01]  /*2890*/  IMAD.SHL.U32 R42, R42, 0x1000000, RZ ;  /* 0x010000002a2a7824 */ /* 0x000fe200078e00ff */
[----:B------:R-:W-:-:S02]  /*28a0*/  LOP3.LUT R51, R51, 0xffff, RZ, 0xc0, !PT ;  /* 0x0000ffff33337812 */ /* 0x000fc400078ec0ff */
[----:B------:R-:W-:Y:S01]  /*28b0*/  PRMT R12, R12, 0x7604, R31 ;  /* 0x000076040c0c7816 */ /* 0x000fe2000000001f */
[----:B------:R-:W-:Y:S01]  /*28c0*/  IMAD.U32 R31, R48, 0x10000, RZ ;  /* 0x00010000301f7824 */ /* 0x000fe200078e00ff */
[----:B------:R-:W-:Y:S02]  /*28d0*/  PRMT R38, R38, 0x7604, R53 ;  /* 0x0000760426267816 */ /* 0x000fe40000000035 */
[----:B------:R-:W-:Y:S02]  /*28e0*/  LOP3.LUT R46, R45, 0xffff, RZ, 0xc0, !PT ;  /* 0x0000ffff2d2e7812 */ /* 0x000fe400078ec0ff */
[----:B------:R-:W-:Y:S02]  /*28f0*/  PRMT R49, R49, 0x7604, R58 ;  /* 0x0000760431317816 */ /* 0x000fe4000000003a */
[----:B------:R-:W-:Y:S02]  /*2900*/  SHF.L.U32 R28, R28, 0x18, RZ ;  /* 0x000000181c1c7819 */ /* 0x000fe400000006ff */
[----:B------:R-:W-:-:S02]  /*2910*/  LOP3.LUT R47, R47, 0xffff, RZ, 0xc0, !PT ;  /* 0x0000ffff2f2f7812 */ /* 0x000fc400078ec0ff */
[----:B------:R-:W-:Y:S02]  /*2920*/  LOP3.LUT R87, R87, 0xffff, RZ, 0xc0, !PT ;  /* 0x0000ffff57577812 */ /* 0x000fe400078ec0ff */
[----:B------:R-:W-:Y:S01]  /*2930*/  LOP3.LUT R41, R41, R10, RZ, 0xfc, !PT ;  /* 0x0000000a29297212 */ /* 0x000fe200078efcff */
[----:B------:R-:W-:Y:S01]  /*2940*/  IMAD.SHL.U32 R10, R51, 0x1000000, RZ ;  /* 0x01000000330a7824 */ /* 0x000fe200078e00ff */
[----:B------:R-:W-:Y:S01]  /*2950*/  LOP3.LUT R11, R12, 0xff0000, R11, 0xf8, !PT ;  /* 0x00ff00000c0b7812 */ /* 0x000fe200078ef80b */
[----:B------:R-:W-:Y:S01]  /*2960*/  IMAD.SHL.U32 R12, R47, 0x1000000, RZ ;  /* 0x010000002f0c7824 */ /* 0x000fe200078e00ff */
[----:B------:R-:W-:Y:S02]  /*2970*/  LOP3.LUT R29, R38, 0xff0000, R29, 0xf8, !PT ;  /* 0x00ff0000261d7812 */ /* 0x000fe400078ef81d */
[----:B------:R-:W-:Y:S02]  /*2980*/  PRMT R46, R46, 0x7604, R57 ;  /* 0x000076042e2e7816 */ /* 0x000fe40000000039 */
[----:B------:R-:W-:-:S02]  /*2990*/  LOP3.LUT R49, R49, 0xff0000, R50, 0xf8, !PT ;  /* 0x00ff000031317812 */ /* 0x000fc400078ef832 */
[----:B------:R-:W-:Y:S01]  /*29a0*/  LOP3.LUT R9, R9, R28, RZ, 0xfc, !PT ;  /* 0x0000001c09097212 */ /* 0x000fe200078efcff */
[----:B------:R-:W-:Y:S01]  /*29b0*/  IMAD.SHL.U32 R28, R87, 0x1000000, RZ ;  /* 0x01000000571c7824 */ /* 0x000fe200078e00ff */
[----:B------:R-:W-:Y:S01]  /*29c0*/  LOP3.LUT R32, R11, R32, RZ, 0xfc, !PT ;  /* 0x000000200b207212 */ /* 0x000fe200078efcff */
[----:B------:R-:W-:Y:S01]  /*29d0*/  IMAD.MOV.U32 R11, RZ, RZ, 0x3021 ;  /* 0x00003021ff0b7424 */ /* 0x000fe200078e00ff */
[----:B------:R-:W-:Y:S01]  /*29e0*/  LOP3.LUT R42, R29, R42, RZ, 0xfc, !PT ;  /* 0x0000002a1d2a7212 */ /* 0x000fe200078efcff */
[----:B------:R-:W-:Y:S01]  /*29f0*/  IMAD.MOV.U32 R29, RZ, RZ, 0x2130 ;  /* 0x00002130ff1d7424 */ /* 0x000fe200078e00ff */
[----:B------:R-:W-:Y:S02]  /*2a00*/  LOP3.LUT R31, R46, 0xff0000, R31, 0xf8, !PT ;  /* 0x00ff00002e1f7812 */ /* 0x000fe400078ef81f */
[----:B------:R-:W-:Y:S02]  /*2a10*/  LOP3.LUT R33, R52, 0xff0000, R33, 0xf8, !PT ;  /* 0x00ff000034217812 */ /* 0x000fe400078ef821 */
[----:B------:R-:W-:-:S02]  /*2a20*/  LOP3.LUT R49, R49, R10, RZ, 0xfc, !PT ;  /* 0x0000000a31317212 */ /* 0x000fc400078efcff */
[----:B------:R-:W-:Y:S02]  /*2a30*/  LOP3.LUT R10, R0, 0xc, RZ, 0xc0, !PT ;  /* 0x0000000c000a7812 */ /* 0x000fe400078ec0ff */
[----:B------:R-:W-:Y:S02]  /*2a40*/  LOP3.LUT R26, R31, R12, RZ, 0xfc, !PT ;  /* 0x0000000c1f1a7212 */ /* 0x000fe400078efcff */
[----:B------:R-:W-:Y:S02]  /*2a50*/  LOP3.LUT R28, R33, R28, RZ, 0xfc, !PT ;  /* 0x0000001c211c7212 */ /* 0x000fe400078efcff */
[-C--:B------:R-:W-:Y:S02]  /*2a60*/  SHF.R.U32.HI R11, RZ, R10.reuse, R11 ;  /* 0x0000000aff0b7219 */ /* 0x080fe4000001160b */
[----:B------:R-:W-:Y:S02]  /*2a70*/  SHF.R.U32.HI R12, RZ, R10, R29 ;  /* 0x0000000aff0c7219 */ /* 0x000fe4000001161d */
[----:B------:R-:W-:-:S02]  /*2a80*/  SEL R0, R32, R9, P1 ;  /* 0x0000000920007207 */ /* 0x000fc40000800000 */
[----:B------:R-:W-:Y:S02]  /*2a90*/  SEL R9, R9, R32, P1 ;  /* 0x0000002009097207 */ /* 0x000fe40000800000 */
[----:B------:R-:W-:Y:S02]  /*2aa0*/  SEL R30, R42, R27, P1 ;  /* 0x0000001b2a1e7207 */ /* 0x000fe40000800000 */
[----:B------:R-:W-:Y:S02]  /*2ab0*/  SEL R32, R26, R41, P1 ;  /* 0x000000291a207207 */ /* 0x000fe40000800000 */
[----:B------:R-:W-:Y:S02]  /*2ac0*/  SEL R34, R28, R49, P1 ;  /* 0x000000311c227207 */ /* 0x000fe40000800000 */
[----:B------:R-:W-:Y:S02]  /*2ad0*/  SEL R27, R27, R42, P1 ;  /* 0x0000002a1b1b7207 */ /* 0x000fe40000800000 */
[----:B------:R-:W-:-:S02]  /*2ae0*/  LOP3.LUT R11, R11, 0xf, RZ, 0xc0, !PT ;  /* 0x0000000f0b0b7812 */ /* 0x000fc400078ec0ff */
[----:B------:R-:W-:Y:S02]  /*2af0*/  LOP3.LUT R12, R12, 0xf, RZ, 0xc0, !PT ;  /* 0x0000000f0c0c7812 */ /* 0x000fe400078ec0ff */
[----:B------:R-:W-:Y:S01]  /*2b00*/  SEL R41, R41, R26, P1 ;  /* 0x0000001a29297207 */ /* 0x000fe20000800000 */
[----:B------:R1:W-:Y:S01]  /*2b10*/  SHFL.IDX PT, R89, R0, R11, 0x1c1f ;  /* 0x001c1f0b00597589 */ /* 0x0003e200000e0000 */
[----:B------:R-:W-:Y:S02]  /*2b20*/  SEL R49, R49, R28, P1 ;  /* 0x0000001c31317207 */ /* 0x000fe40000800000 */
[----:B------:R-:W-:Y:S01]  /*2b30*/  SEL R7, R7, 0x7632, P1 ;  /* 0x0000763207077807 */ /* 0x000fe20000800000 */
[----:B------:R2:W3:Y:S04]  /*2b40*/  SHFL.IDX PT, R26, R9, R12, 0x1c1f ;  /* 0x001c1f0c091a7589 */ /* 0x0004e800000e0000 */
[----:B------:R-:W-:Y:S01]  /*2b50*/  SHFL.IDX PT, R30, R30, R11, 0x1c1f ;  /* 0x001c1f0b1e1e7589 */ /* 0x000fe200000e0000 */
[----:B-1----:R-:W-:-:S03]  /*2b60*/  IMAD.MOV.U32 R0, RZ, RZ, 0x1054 ;  /* 0x00001054ff007424 */ /* 0x002fc600078e00ff */
[----:B------:R-:W1:Y:S01]  /*2b70*/  SHFL.IDX PT, R27, R27, R12, 0x1c1f ;  /* 0x001c1f0c1b1b7589 */ /* 0x000e6200000e0000 */
[----:B--2---:R-:W-:Y:S01]  /*2b80*/  FADD R9, R18, R19 ;  /* 0x0000001312097221 */ /* 0x004fe20000000000 */
[----:B------:R-:W-:Y:S02]  /*2b90*/  SEL R0, R0, 0x5410, P1 ;  /* 0x0000541000007807 */ /* 0x000fe40000800000 */
[----:B------:R-:W-:Y:S04]  /*2ba0*/  SHFL.IDX PT, R32, R32, R11, 0x1c1f ;  /* 0x001c1f0b20207589 */ /* 0x000fe800000e0000 */
[----:B------:R-:W2:Y:S04]  /*2bb0*/  SHFL.IDX PT, R41, R41, R12, 0x1c1f ;  /* 0x001c1f0c29297589 */ /* 0x000ea800000e0000 */
[----:B------:R-:W-:Y:S04]  /*2bc0*/  SHFL.IDX PT, R34, R34, R11, 0x1c1f ;  /* 0x001c1f0b22227589 */ /* 0x000fe800000e0000 */
[----:B------:R-:W4:Y:S01]  /*2bd0*/  SHFL.IDX PT, R49, R49, R12, 0x1c1f ;  /* 0x001c1f0c31317589 */ /* 0x000f2200000e0000 */
[----:B---3--:R-:W-:-:S02]  /*2be0*/  PRMT R88, R89, R0, R26 ;  /* 0x0000000059587216 */ /* 0x008fc4000000001a */
[-C--:B------:R-:W-:Y:S02]  /*2bf0*/  PRMT R89, R89, R7.reuse, R26 ;  /* 0x0000000759597216 */ /* 0x080fe4000000001a */
[CCC-:B-1----:R-:W-:Y:S02]  /*2c00*/  PRMT R90, R30.reuse, R0.reuse, R27.reuse ;  /* 0x000000001e5a7216 */ /* 0x1c2fe4000000001b */
[-C--:B------:R-:W-:Y:S02]  /*2c10*/  PRMT R91, R30, R7.reuse, R27 ;  /* 0x000000071e5b7216 */ /* 0x080fe4000000001b */
[CCC-:B--2---:R-:W-:Y:S02]  /*2c20*/  PRMT R116, R32.reuse, R0.reuse, R41.reuse ;  /* 0x0000000020747216 */ /* 0x1c4fe40000000029 */
[----:B------:R-:W-:Y:S02]  /*2c30*/  PRMT R117, R32, R7, R41 ;  /* 0x0000000720757216 */ /* 0x000fe40000000029 */
[----:B----4-:R-:W-:-:S02]  /*2c40*/  PRMT R118, R34, R0, R49 ;  /* 0x0000000022767216 */ /* 0x010fc40000000031 */
[----:B------:R-:W-:Y:S01]  /*2c50*/  PRMT R119, R34, R7, R49 ;  /* 0x0000000722777216 */ /* 0x000fe20000000031 */
[----:B------:R-:W-:Y:S06]  /*2c60*/  @!P0 BRA `(.L_x_19) ;  /* 0x0000000000048947 */ /* 0x000fec0003800000 */
[----:B------:R-:W-:Y:S01]  /*2c70*/  BPT.TRAP 0x1 ;  /* 0x000000040000795c */ /* 0x000fe20000300000 */
.L_x_19:
[----:B------:R-:W1:Y:S02]  /*2c80*/  SYNCS.PHASECHK.TRANS64.TRYWAIT P2, [UR36+0xe008], R6 ;  /* 0x00e00806ff0075a7 */ /* 0x000e640008040164 */
[----:B-1----:R-:W-:Y:S05]  /*2c90*/  @!P2 BRA `(.L_x_20) ;  /* 0x000000740024a947 */ /* 0x002fea0003800000 */
.L_x_105:
[----:B------:R-:W-:Y:S01]  /*2ca0*/  UIADD3 UR10, UR20, 0x200, URZ ;  /* 0x00000200140a7890 */ /* 0x000fe2000fffe03f */
[----:B------:R-:W-:Y:S01]  /*2cb0*/  WARPGROUP.ARRIVE ;  /* 0x00000000000079c5 */ /* 0x000fe20000000000 */
[----:B------:R-:W-:-:S07]  /*2cc0*/  UMOV UR11, 0x80000020 ;  /* 0x80000020000b7882 */ /* 0x000fce0000000000 */
[----:B------:R-:W-:Y:S01]  /*2cd0*/  QGMMA.64x128x32.F32.E4M3.E4M3 R24, R88, gdesc[UR8], RZ, !UPT, gsb0 ;  /* 0x01e0000858187df3 */ /* 0x000fe2000c0008ff */
[----:B------:R-:W-:Y:S01]  /*2ce0*/  UIADD3 UR10, UR20, 0x202, URZ ;  /* 0x00000202140a7890 */ /* 0x000fe2000fffe03f */
[----:B------:R-:W-:Y:S01]  /*2cf0*/  UMOV UR11, 0x80000020 ;  /* 0x80000020000b7882 */ /* 0x000fe20000000000 */
[----:B------:R-:W-:Y:S02]  /*2d00*/  WARPGROUP.DEPBAR.LE gsb0, 0x0 ;  /* 0x00008000000079c5 */ /* 0x000fe40000010000 */
[----:B------:R-:W-:-:S07]  /*2d10*/  WARPGROUP.ARRIVE ;  /* 0x00000000000079c5 */ /* 0x000fce0000000000 */
[----:B------:R-:W-:Y:S03]  /*2d20*/  QGMMA.64x128x32.F32.E4M3.E4M3 R24, R116, gdesc[UR8], R24, gsb0 ;  /* 0x01e0000874187df3 */ /* 0x000fe60008000818 */
[----:B------:R-:W-:Y:S02]  /*2d30*/  WARPGROUP.DEPBAR.LE gsb0, 0x0 ;  /* 0x00008000000079c5 */ /* 0x000fe40000010000 */
[----:B------:R-:W-:Y:S05]  /*2d40*/  @!P0 BRA `(.L_x_21) ;  /* 0x0000000000048947 */ /* 0x000fea0003800000 */
[----:B------:R-:W-:Y:S01]  /*2d50*/  BPT.TRAP 0x1 ;  /* 0x000000040000795c */ /* 0x000fe20000300000 */
.L_x_21:
[----:B------:R-:W-:Y:S01]  /*2d60*/  UISETP.GT.U32.AND UP0, UPT, UR6, 0x1, UPT ;  /* 0x000000010600788c */ /* 0x000fe2000bf04070 */
[----:B-1----:R-:W-:Y:S01]  /*2d70*/  IMAD.MOV.U32 R6, RZ, RZ, RZ ;  /* 0x000000ffff067224 */ /* 0x002fe200078e00ff */
[----:B------:R-:W-:-:S04]  /*2d80*/  UIADD3 UR7, UR36, 0xe028, URZ ;  /* 0x0000e02824077890 */ /* 0x000fc8000fffe03f */
[----:B------:R-:W-:Y:S01]  /*2d90*/  PLOP3.LUT P2, PT, PT, PT, UP0, 0x80, 0x0 ;  /* 0x000000000000781c */ /* 0x000fe20003f4f008 */
[----:B------:R-:W-:-:S09]  /*2da0*/  UPRMT UR7, URZ, 0x654, UR7 ;  /* 0x000006543f077896 */ /* 0x000fd20008000007 */
[----:B------:R-:W-:Y:S03]  /*2db0*/  SYNCS.ARRIVE.TRANS64.RED.A1T0 RZ, [UR7], RZ ;  /* 0x000000ffffff79a7 */ /* 0x000fe60008100407 */
[----:B------:R-:W-:Y:S05]  /*2dc0*/  @P2 BRA `(.L_x_22) ;  /* 0x0000000000042947 */ /* 0x000fea0003800000 */
[----:B------:R-:W-:Y:S01]  /*2dd0*/  BPT.TRAP 0x1 ;  /* 0x000000040000795c */ /* 0x000fe20000300000 */
.L_x_22:
[C---:B------:R-:W-:Y:S01]  /*2de0*/  ISETP.GE.AND P3, PT, R3.reuse, 0x81, PT ;  /* 0x000000810300780c */ /* 0x040fe20003f66270 */
[----:B------:R-:W-:Y:S01]  /*2df0*/  VIADD R13, R3, 0x3f ;  /* 0x0000003f030d7836 */ /* 0x000fe20000000000 */
[----:B------:R-:W-:Y:S01]  /*2e00*/  UMOV UR21, 0x1 ;  /* 0x0000000100157882 */ /* 0x000fe20000000000 */
[----:B------:R-:W-:Y:S01]  /*2e10*/  UMOV UR23, 0x2 ;  /* 0x0000000200177882 */ /* 0x000fe20000000000 */
[----:B------:R-:W-:Y:S02]  /*2e20*/  VIADD R2, R2, 0x40 ;  /* 0x0000004002027836 */ /* 0x000fe40000000000 */
[----:B------:R-:W-:-:S04]  /*2e30*/  SHF.R.S32.HI R14, RZ, 0x1f, R13 ;  /* 0x0000001fff0e7819 */ /* 0x000fc8000001140d */
[----:B------:R-:W-:-:S04]  /*2e40*/  LEA.HI R14, R14, R13, RZ, 0x6 ;  /* 0x0000000d0e0e7211 */ /* 0x000fc800078f30ff */
[----:B------:R-:W-:Y:S01]  /*2e50*/  LEA.HI.SX32 R3, R14, 0xffffffff, 0x1a ;  /* 0xffffffff0e037811 */ /* 0x000fe200078fd2ff */
[----:B------:R-:W-:Y:S06]  /*2e60*/  @!P3 BRA `(.L_x_23) ;  /* 0x00000020004cb947 */ /* 0x000fec0003800000 */
[----:B------:R-:W-:Y:S01]  /*2e70*/  MOV R13, R4 ;  /* 0x00000004000d7202 */ /* 0x000fe20000000f00 */
[----:B------:R-:W-:Y:S01]  /*2e80*/  IMAD.MOV.U32 R15, RZ, RZ, R5 ;  /* 0x000000ffff0f7224 */ /* 0x000fe200078e0005 */
[----:B------:R-:W-:Y:S01]  /*2e90*/  UMOV UR23, 0x2 ;  /* 0x0000000200177882 */ /* 0x000fe20000000000 */
[----:B------:R-:W-:Y:S01]  /*2ea0*/  IMAD.MOV.U32 R6, RZ, RZ, RZ ;  /* 0x000000ffff067224 */ /* 0x000fe200078e00ff */
[----:B------:R-:W-:Y:S01]  /*2eb0*/  UMOV UR21, 0x1 ;  /* 0x0000000100157882 */ /* 0x000fe20000000000 */
[----:B------:R-:W-:-:S05]  /*2ec0*/  ULDC UR24, c[0x0][0x604] ;  /* 0x0001810000187ab9 */ /* 0x000fca0000000800 */
.L_x_34:
[----:B------:R-:W-:-:S13]  /*2ed0*/  PLOP3.LUT P4, PT, PT, PT, UP1, 0x80, 0x0 ;  /* 0x000000000000781c */ /* 0x000fda0003f8f018 */
[----:B-1----:R-:W-:Y:S05]  /*2ee0*/  @!P4 BRA `(.L_x_24) ;  /* 0x000000000004c947 */ /* 0x002fea0003800000 */
[----:B------:R-:W-:Y:S01]  /*2ef0*/  BPT.TRAP 0x1 ;  /* 0x000000040000795c */ /* 0x000fe20000300000 */
.L_x_24:
[----:B------:R-:W-:Y:S01]  /*2f00*/  ULEA UR6, UR23, UR36, 0x3 ;  /* 0x0000002417067291 */ /* 0x000fe2000f8e183f */
[----:B------:R-:W-:-:S08]  /*2f10*/  SHF.L.U32 R4, R6, 0x1f, RZ ;  /* 0x0000001f06047819 */ /* 0x000fd000000006ff */
[----:B------:R-:W1:Y:S02]  /*2f20*/  SYNCS.PHASECHK.TRANS64.TRYWAIT P3, [UR6+0xe000], R4 ;  /* 0x00e00004ff0075a7 */ /* 0x000e640008060146 */
[----:B-1----:R-:W-:Y:S05]  /*2f30*/  @!P3 BRA `(.L_x_25) ;  /* 0x000000700094b947 */ /* 0x002fea0003800000 */
.L_x_106:
[----:B------:R-:W-:Y:S01]  /*2f40*/  ULEA UR6, UR23, UR20, 0x9 ;  /* 0x0000001417067291 */ /* 0x000fe2000f8e483f */
[----:B------:R-:W-:Y:S01]  /*2f50*/  WARPGROUP.ARRIVE ;  /* 0x00000000000079c5 */ /* 0x000fe20000000000 */
[----:B------:R-:W-:Y:S01]  /*2f60*/  UMOV UR7, 0x40000040 ;  /* 0x4000004000077882 */ /* 0x000fe20000000000 */
[----:B------:R-:W-:Y:S01]  /*2f70*/  UMOV UR11, 0x40000040 ;  /* 0x40000040000b7882 */ /* 0x000fe20000000000 */
[----:B------:R-:W-:Y:S02]  /*2f80*/  UIADD3 UR10, UR6, 0x2, URZ ;  /* 0x00000002060a7890 */ /* 0x000fe4000fffe03f */
[----:B------:R-:W-:Y:S01]  /*2f90*/  UIADD3 UR14, UR6, 0x4, URZ ;  /* 0x00000004060e7890 */ /* 0x000fe2000fffe03f */
[----:B------:R-:W-:Y:S02]  /*2fa0*/  UMOV UR15, 0x40000040 ;  /* 0x40000040000f7882 */ /* 0x000fe40000000000 */
[----:B------:R-:W-:Y:S01]  /*2fb0*/  QGMMA.64x64x32.F32.E4M3.E4M3 R88, gdesc[UR4], RZ, !UPT, gsb0 ;  /* 0x00e00000045879f3 */ /* 0x000fe2000c0008ff */
[----:B------:R-:W-:Y:S01]  /*2fc0*/  UIADD3 UR18, UR6, 0x6, URZ ;  /* 0x0000000606127890 */ /* 0x000fe2000fffe03f */
[----:B------:R-:W-:Y:S01]  /*2fd0*/  UMOV UR19, 0x40000040 ;  /* 0x4000004000137882 */ /* 0x000fe20000000000 */
[----:B------:R-:W-:-:S04]  /*2fe0*/  UIADD3 UR23, UR23, 0x1, URZ ;  /* 0x0000000117177890 */ /* 0x000fc8000fffe03f */
[----:B------:R-:W-:-:S04]  /*2ff0*/  UISETP.NE.AND UP0, UPT, UR23, 0x5, UPT ;  /* 0x000000051700788c */ /* 0x000fc8000bf05270 */
[----:B------:R-:W-:Y:S02]  /*3000*/  USEL UR6, URZ, 0x1, UP0 ;  /* 0x000000013f067887 */ /* 0x000fe40008000000 */
[----:B------:R-:W-:-:S04]  /*3010*/  USEL UR23, UR23, URZ, UP0 ;  /* 0x0000003f17177287 */ /* 0x000fc80008000000 */
[----:B------:R-:W-:Y:S01]  /*3020*/  LOP3.LUT R6, R6, UR6, RZ, 0x3c, !PT ;  /* 0x0000000606067c12 */ /* 0x000fe2000f8e3cff */
[----:B------:R-:W-:Y:S02]  /*3030*/  WARPGROUP.DEPBAR.LE gsb0, 0x0 ;  /* 0x00008000000079c5 */ /* 0x000fe40000010000 */
[----:B------:R-:W-:-:S06]  /*3040*/  WARPGROUP.ARRIVE ;  /* 0x00000000000079c5 */ /* 0x000fcc0000000000 */
[----:B------:R-:W-:Y:S03]  /*3050*/  QGMMA.64x64x32.F32.E4M3.E4M3 R88, gdesc[UR8], R88, gsb0 ;  /* 0x00e00000085879f3 */ /* 0x000fe60008000858 */
[----:B------:R-:W-:Y:S02]  /*3060*/  WARPGROUP.DEPBAR.LE gsb0, 0x0 ;  /* 0x00008000000079c5 */ /* 0x000fe40000010000 */
[----:B------:R-:W-:-:S06]  /*3070*/  WARPGROUP.ARRIVE ;  /* 0x00000000000079c5 */ /* 0x000fcc0000000000 */
[----:B------:R-:W-:Y:S03]  /*3080*/  QGMMA.64x64x32.F32.E4M3.E4M3 R88, gdesc[UR12], R88, gsb0 ;  /* 0x00e000000c5879f3 */ /* 0x000fe60008000858 */
[----:B------:R-:W-:Y:S02]  /*3090*/  WARPGROUP.DEPBAR.LE gsb0, 0x0 ;  /* 0x00008000000079c5 */ /* 0x000fe40000010000 */
[----:B------:R-:W-:-:S06]  /*30a0*/  WARPGROUP.ARRIVE ;  /* 0x00000000000079c5 */ /* 0x000fcc0000000000 */
[----:B------:R-:W-:Y:S03]  /*30b0*/  QGMMA.64x64x32.F32.E4M3.E4M3 R88, gdesc[UR16], R88, gsb0 ;  /* 0x00e00000105879f3 */ /* 0x000fe60008000858 */
[----:B------:R-:W-:Y:S02]  /*30c0*/  WARPGROUP.DEPBAR.LE gsb0, 0x0 ;  /* 0x00008000000079c5 */ /* 0x000fe40000010000 */
[----:B------:R-:W-:Y:S05]  /*30d0*/  @!P4 BRA `(.L_x_26) ;  /* 0x000000000004c947 */ /* 0x000fea0003800000 */
[----:B------:R-:W-:Y:S01]  /*30e0*/  BPT.TRAP 0x1 ;  /* 0x000000040000795c */ /* 0x000fe20000300000 */
.L_x_26:
[----:B-1----:R-:W-:Y:S01]  /*30f0*/  FMNMX R4, R88, R13, !PT ;  /* 0x0000000d58047209 */ /* 0x002fe20007800000 */
[----:B------:R-:W-:Y:S01]  /*3100*/  ULEA UR6, UR23, UR36, 0x3 ;  /* 0x0000002417067291 */ /* 0x000fe2000f8e183f */
[----:B------:R-:W-:Y:S02]  /*3110*/  FMNMX R16, R90, R15, !PT ;  /* 0x0000000f5a107209 */ /* 0x000fe40007800000 */
[----:B------:R-:W-:Y:S02]  /*3120*/  FMNMX R5, R89, R4, !PT ;  /* 0x0000000459057209 */ /* 0x000fe40007800000 */
[----:B------:R-:W-:Y:S02]  /*3130*/  FMNMX R17, R91, R16, !PT ;  /* 0x000000105b117209 */ /* 0x000fe40007800000 */
[----:B------:R-:W-:Y:S02]  /*3140*/  FMNMX R4, R92, R5, !PT ;  /* 0x000000055c047209 */ /* 0x000fe40007800000 */
[----:B------:R-:W-:-:S02]  /*3150*/  FMNMX R16, R94, R17, !PT ;  /* 0x000000115e107209 */ /* 0x000fc40007800000 */
[----:B------:R-:W-:-:S04]  /*3160*/  FMNMX R5, R93, R4, !PT ;  /* 0x000000045d057209 */ /* 0x000fc80007800000 */
        /* <DEDUP_REMOVED lines=11> */
[----:B------:R-:W-:-:S05]  /*3220*/  FMNMX R5, R117, R4, !PT ;  /* 0x0000000475057209 */ /* 0x000fca0007800000 */
[----:B------:R-:W1:Y:S02]  /*3230*/  SHFL.BFLY PT, R4, R5, 0x1, 0x1f ;  /* 0x0c201f0005047f89 */ /* 0x000e6400000e0000 */
[----:B-1----:R-:W-:Y:S02]  /*3240*/  FMNMX R11, R5, R4, !PT ;  /* 0x00000004050b7209 */ /* 0x002fe40007800000 */
[----:B------:R-:W-:-:S03]  /*3250*/  FMNMX R5, R95, R16, !PT ;  /* 0x000000105f057209 */ /* 0x000fc60007800000 */
[----:B------:R-:W1:Y:S01]  /*3260*/  SHFL.BFLY PT, R4, R11, 0x2, 0x1f ;  /* 0x0c401f000b047f89 */ /* 0x000e6200000e0000 */
[----:B------:R-:W-:-:S04]  /*3270*/  FMNMX R16, R98, R5, !PT ;  /* 0x0000000562107209 */ /* 0x000fc80007800000 */
[----:B------:R-:W-:-:S04]  /*3280*/  FMNMX R5, R99, R16, !PT ;  /* 0x0000001063057209 */ /* 0x000fc80007800000 */
[----:B------:R-:W-:-:S04]  /*3290*/  FMNMX R16, R102, R5, !PT ;  /* 0x0000000566107209 */ /* 0x000fc80007800000 */
[----:B------:R-:W-:-:S04]  /*32a0*/  FMNMX R5, R103, R16, !PT ;  /* 0x0000001067057209 */ /* 0x000fc80007800000 */
[----:B------:R-:W-:-:S04]  /*32b0*/  FMNMX R16, R106, R5, !PT ;  /* 0x000000056a107209 */ /* 0x000fc80007800000 */
[----:B------:R-:W-:Y:S02]  /*32c0*/  FMNMX R5, R107, R16, !PT ;  /* 0x000000106b057209 */ /* 0x000fe40007800000 */
[----:B-1----:R-:W-:Y:S02]  /*32d0*/  FMNMX R4, R11, R4, !PT ;  /* 0x000000040b047209 */ /* 0x002fe40007800000 */
[----:B------:R-:W-:Y:S02]  /*32e0*/  FMNMX R16, R110, R5, !PT ;  /* 0x000000056e107209 */ /* 0x000fe40007800000 */
[C---:B------:R-:W-:Y:S02]  /*32f0*/  FSETP.NEU.AND P3, PT, R4.reuse, -INF , PT ;  /* 0xff8000000400780b */ /* 0x040fe40003f6d000 */
[----:B------:R-:W-:Y:S02]  /*3300*/  FMNMX R5, R111, R16, !PT ;  /* 0x000000106f057209 */ /* 0x000fe40007800000 */
[----:B------:R-:W-:-:S02]  /*3310*/  FSEL R12, R4, RZ, P3 ;  /* 0x000000ff040c7208 */ /* 0x000fc40001800000 */
[----:B------:R-:W-:-:S03]  /*3320*/  FMNMX R16, R114, R5, !PT ;  /* 0x0000000572107209 */ /* 0x000fc60007800000 */
[C---:B------:R-:W-:Y:S01]  /*3330*/  FMUL R14, R12.reuse, UR24 ;  /* 0x000000180c0e7c20 */ /* 0x040fe20008400000 */
[----:B------:R-:W-:Y:S01]  /*3340*/  FMNMX R5, R115, R16, !PT ;  /* 0x0000001073057209 */ /* 0x000fe20007800000 */
[----:B------:R-:W-:-:S02]  /*3350*/  FADD R12, -R12, R13 ;  /* 0x0000000d0c0c7221 */ /* 0x000fc40000000100 */
[--C-:B------:R-:W-:Y:S01]  /*3360*/  FFMA R93, R93, UR24, -R14.reuse ;  /* 0x000000185d5d7c23 */ /* 0x100fe2000800080e */
[----:B------:R-:W-:-:S01]  /*3370*/  FFMA R92, R92, UR24, -R14 ;  /* 0x000000185c5c7c23 */ /* 0x000fc2000800080e */
[--C-:B------:R-:W-:Y:S01]  /*3380*/  FFMA R89, R89, UR24, -R14.reuse ;  /* 0x0000001859597c23 */ /* 0x100fe2000800080e */
[----:B------:R-:W-:-:S01]  /*3390*/  FFMA R88, R88, UR24, -R14 ;  /* 0x0000001858587c23 */ /* 0x000fc2000800080e */
[--C-:B------:R-:W-:Y:S01]  /*33a0*/  FFMA R101, R101, UR24, -R14.reuse ;  /* 0x0000001865657c23 */ /* 0x100fe2000800080e */
[----:B------:R-:W-:Y:S01]  /*33b0*/  FSETP.GEU.AND P4, PT, R93, -126, PT ;  /* 0xc2fc00005d00780b */ /* 0x000fe20003f8e000 */
[--C-:B------:R-:W-:Y:S01]  /*33c0*/  FFMA R100, R100, UR24, -R14.reuse ;  /* 0x0000001864647c23 */ /* 0x100fe2000800080e */
[----:B------:R-:W-:Y:S01]  /*33d0*/  FSETP.GEU.AND P3, PT, R92, -126, PT ;  /* 0xc2fc00005c00780b */ /* 0x000fe20003f6e000 */
[--C-:B------:R-:W-:Y:S01]  /*33e0*/  FFMA R97, R97, UR24, -R14.reuse ;  /* 0x0000001861617c23 */ /* 0x100fe2000800080e */
[----:B------:R-:W-:Y:S01]  /*33f0*/  FSETP.GEU.AND P6, PT, R89, -126, PT ;  /* 0xc2fc00005900780b */ /* 0x000fe20003fce000 */
[--C-:B------:R-:W-:Y:S01]  /*3400*/  FFMA R96, R96, UR24, -R14.reuse ;  /* 0x0000001860607c23 */ /* 0x100fe2000800080e */
[----:B------:R-:W-:Y:S01]  /*3410*/  FSETP.GEU.AND P5, PT, R88, -126, PT ;  /* 0xc2fc00005800780b */ /* 0x000fe20003fae000 */
[--C-:B------:R-:W-:Y:S01]  /*3420*/  FFMA R109, R109, UR24, -R14.reuse ;  /* 0x000000186d6d7c23 */ /* 0x100fe2000800080e */
[----:B------:R-:W-:Y:S01]  /*3430*/  FMNMX R16, R118, R5, !PT ;  /* 0x0000000576107209 */ /* 0x000fe20007800000 */
[--C-:B------:R-:W-:Y:S01]  /*3440*/  FFMA R108, R108, UR24, -R14.reuse ;  /* 0x000000186c6c7c23 */ /* 0x100fe2000800080e */
[----:B------:R-:W-:-:S01]  /*3450*/  FFMA R105, R105, UR24, -R14 ;  /* 0x0000001869697c23 */ /* 0x000fc2000800080e */
[--C-:B------:R-:W-:Y:S01]  /*3460*/  FFMA R104, R104, UR24, -R14.reuse ;  /* 0x0000001868687c23 */ /* 0x100fe2000800080e */
[----:B------:R-:W-:Y:S01]  /*3470*/  FMNMX R16, R119, R16, !PT ;  /* 0x0000001077107209 */ /* 0x000fe20007800000 */
[----:B------:R-:W-:Y:S01]  /*3480*/  @!P4 FMUL R93, R93, 0.5 ;  /* 0x3f0000005d5dc820 */ /* 0x000fe20000400000 */
[----:B------:R-:W-:-:S01]  /*3490*/  FFMA R117, R117, UR24, -R14 ;  /* 0x0000001875757c23 */ /* 0x000fc2000800080e */
[----:B------:R-:W-:Y:S01]  /*34a0*/  @!P3 FMUL R92, R92, 0.5 ;  /* 0x3f0000005c5cb820 */ /* 0x000fe20000400000 */
[----:B------:R-:W-:-:S01]  /*34b0*/  FFMA R116, R116, UR24, -R14 ;  /* 0x0000001874747c23 */ /* 0x000fc2000800080e */
[----:B------:R-:W-:Y:S01]  /*34c0*/  @!P6 FMUL R89, R89, 0.5 ;  /* 0x3f0000005959e820 */ /* 0x000fe20000400000 */
[----:B------:R-:W1:Y:S01]  /*34d0*/  SHFL.BFLY PT, R5, R16, 0x1, 0x1f ;  /* 0x0c201f0010057f89 */ /* 0x000e6200000e0000 */
[----:B------:R-:W2:Y:S01]  /*34e0*/  MUFU.EX2 R93, R93 ;  /* 0x0000005d005d7308 */ /* 0x000ea20000000800 */
[----:B------:R-:W-:Y:S01]  /*34f0*/  @!P5 FMUL R88, R88, 0.5 ;  /* 0x3f0000005858d820 */ /* 0x000fe20000400000 */
[--C-:B------:R-:W-:Y:S01]  /*3500*/  FFMA R113, R113, UR24, -R14.reuse ;  /* 0x0000001871717c23 */ /* 0x100fe2000800080e */
[----:B------:R-:W-:-:S01]  /*3510*/  FFMA R112, R112, UR24, -R14 ;  /* 0x0000001870707c23 */ /* 0x000fc2000800080e */
[----:B------:R-:W-:-:S04]  /*3520*/  FMUL R12, R12, UR24 ;  /* 0x000000180c0c7c20 */ /* 0x000fc80008400000 */
[----:B------:R-:W3:Y:S08]  /*3530*/  MUFU.EX2 R92, R92 ;  /* 0x0000005c005c7308 */ /* 0x000ef00000000800 */
[----:B------:R-:W4:Y:S01]  /*3540*/  MUFU.EX2 R89, R89 ;  /* 0x0000005900597308 */ /* 0x000f220000000800 */
[----:B--2---:R-:W-:Y:S01]  /*3550*/  @!P4 FMUL R93, R93, R93 ;  /* 0x0000005d5d5dc220 */ /* 0x004fe20000400000 */
[----:B------:R-:W-:-:S02]  /*3560*/  FSETP.GEU.AND P4, PT, R101, -126, PT ;  /* 0xc2fc00006500780b */ /* 0x000fc40003f8e000 */
[----:B-1----:R-:W-:-:S04]  /*3570*/  FMNMX R5, R16, R5, !PT ;  /* 0x0000000510057209 */ /* 0x002fc80007800000 */
[----:B------:R-:W1:Y:S01]  /*3580*/  MUFU.EX2 R88, R88 ;  /* 0x0000005800587308 */ /* 0x000e620000000800 */
[----:B---3--:R-:W-:Y:S01]  /*3590*/  @!P3 FMUL R92, R92, R92 ;  /* 0x0000005c5c5cb220 */ /* 0x008fe20000400000 */
[----:B------:R-:W-:Y:S01]  /*35a0*/  FSETP.GEU.AND P3, PT, R100, -126, PT ;  /* 0xc2fc00006400780b */ /* 0x000fe20003f6e000 */
[----:B------:R-:W2:Y:S04]  /*35b0*/  SHFL.BFLY PT, R20, R5, 0x2, 0x1f ;  /* 0x0c401f0005147f89 */ /* 0x000ea800000e0000 */
[----:B------:R-:W-:Y:S01]  /*35c0*/  @!P4 FMUL R101, R101, 0.5 ;  /* 0x3f0000006565c820 */ /* 0x000fe20000400000 */
[----:B----4-:R-:W-:Y:S01]  /*35d0*/  @!P6 FMUL R89, R89, R89 ;  /* 0x000000595959e220 */ /* 0x010fe20000400000 */
[----:B------:R-:W-:-:S04]  /*35e0*/  FSETP.GEU.AND P6, PT, R97, -126, PT ;  /* 0xc2fc00006100780b */ /* 0x000fc80003fce000 */
[----:B------:R-:W3:Y:S02]  /*35f0*/  MUFU.EX2 R101, R101 ;  /* 0x0000006500657308 */ /* 0x000ee40000000800 */
[----:B------:R-:W-:Y:S01]  /*3600*/  @!P3 FMUL R100, R100, 0.5 ;  /* 0x3f0000006464b820 */ /* 0x000fe20000400000 */
[----:B-1----:R-:W-:Y:S01]  /*3610*/  @!P5 FMUL R88, R88, R88 ;  /* 0x000000585858d220 */ /* 0x002fe20000400000 */
[----:B------:R-:W-:-:S04]  /*3620*/  FSETP.GEU.AND P5, PT, R96, -126, PT ;  /* 0xc2fc00006000780b */ /* 0x000fc80003fae000 */
[----:B------:R-:W1:Y:S01]  /*3630*/  MUFU.EX2 R100, R100 ;  /* 0x0000006400647308 */ /* 0x000e620000000800 */
[----:B------:R-:W-:Y:S01]  /*3640*/  @!P6 FMUL R97, R97, 0.5 ;  /* 0x3f0000006161e820 */ /* 0x000fe20000400000 */
[----:B--2---:R-:W-:-:S06]  /*3650*/  FMNMX R5, R5, R20, !PT ;  /* 0x0000001405057209 */ /* 0x004fcc0007800000 */
[----:B------:R-:W2:Y:S01]  /*3660*/  MUFU.EX2 R97, R97 ;  /* 0x0000006100617308 */ /* 0x000ea20000000800 */
[----:B---3--:R-:W-:Y:S01]  /*3670*/  @!P4 FMUL R101, R101, R101 ;  /* 0x000000656565c220 */ /* 0x008fe20000400000 */
[----:B------:R-:W-:Y:S01]  /*3680*/  @!P5 FMUL R96, R96, 0.5 ;  /* 0x3f0000006060d820 */ /* 0x000fe20000400000 */
[----:B------:R-:W-:-:S05]  /*3690*/  FSETP.GEU.AND P4, PT, R109, -126, PT ;  /* 0xc2fc00006d00780b */ /* 0x000fca0003f8e000 */
[----:B------:R-:W3:Y:S01]  /*36a0*/  MUFU.EX2 R96, R96 ;  /* 0x0000006000607308 */ /* 0x000ee20000000800 */
[----:B-1----:R-:W-:Y:S01]  /*36b0*/  @!P3 FMUL R100, R100, R100 ;  /* 0x000000646464b220 */ /* 0x002fe20000400000 */
[----:B------:R-:W-:-:S06]  /*36c0*/  FSETP.GEU.AND P3, PT, R108, -126, PT ;  /* 0xc2fc00006c00780b */ /* 0x000fcc0003f6e000 */
[----:B------:R-:W-:Y:S01]  /*36d0*/  @!P4 FMUL R109, R109, 0.5 ;  /* 0x3f0000006d6dc820 */ /* 0x000fe20000400000 */
[----:B--2---:R-:W-:Y:S01]  /*36e0*/  @!P6 FMUL R97, R97, R97 ;  /* 0x000000616161e220 */ /* 0x004fe20000400000 */
[----:B------:R-:W-:Y:S02]  /*36f0*/  FSETP.GEU.AND P6, PT, R105, -126, PT ;  /* 0xc2fc00006900780b */ /* 0x000fe40003fce000 */
[----:B------:R-:W1:Y:S03]  /*3700*/  MUFU.EX2 R18, R109 ;  /* 0x0000006d00127308 */ /* 0x000e660000000800 */
[----:B------:R-:W-:Y:S01]  /*3710*/  @!P3 FMUL R108, R108, 0.5 ;  /* 0x3f0000006c6cb820 */ /* 0x000fe20000400000 */
[----:B---3--:R-:W-:Y:S01]  /*3720*/  @!P5 FMUL R96, R96, R96 ;  /* 0x000000606060d220 */ /* 0x008fe20000400000 */
[----:B------:R-:W-:-:S03]  /*3730*/  FSETP.GEU.AND P5, PT, R104, -126, PT ;  /* 0xc2fc00006800780b */ /* 0x000fc60003fae000 */
[----:B------:R-:W2:Y:S03]  /*3740*/  MUFU.EX2 R17, R108 ;  /* 0x0000006c00117308 */ /* 0x000ea60000000800 */
[----:B------:R-:W-:-:S05]  /*3750*/  @!P6 FMUL R105, R105, 0.5 ;  /* 0x3f0000006969e820 */ /* 0x000fca0000400000 */
[----:B------:R-:W3:Y:S01]  /*3760*/  MUFU.EX2 R16, R105 ;  /* 0x0000006900107308 */ /* 0x000ee20000000800 */
[----:B-1----:R-:W-:Y:S01]  /*3770*/  @!P4 FMUL R18, R18, R18 ;  /* 0x000000121212c220 */ /* 0x002fe20000400000 */
[----:B------:R-:W-:Y:S01]  /*3780*/  FSETP.NEU.AND P4, PT, R5, -INF , PT ;  /* 0xff8000000500780b */ /* 0x000fe20003f8d000 */
[----:B------:R-:W-:-:S03]  /*3790*/  @!P5 FMUL R104, R104, 0.5 ;  /* 0x3f0000006868d820 */ /* 0x000fc60000400000 */
[----:B------:R-:W-:Y:S02]  /*37a0*/  FSEL R22, R5, RZ, P4 ;  /* 0x000000ff05167208 */ /* 0x000fe40002000000 */
[----:B------:R-:W-:Y:S01]  /*37b0*/  FSETP.GEU.AND P4, PT, R117, -126, PT ;  /* 0xc2fc00007500780b */ /* 0x000fe20003f8e000 */
[----:B------:R-:W1:Y:S01]  /*37c0*/  MUFU.EX2 R11, R104 ;  /* 0x00000068000b7308 */ /* 0x000e620000000800 */
[----:B--2---:R-:W-:Y:S01]  /*37d0*/  @!P3 FMUL R17, R17, R17 ;  /* 0x000000111111b220 */ /* 0x004fe20000400000 */
[----:B------:R-:W-:Y:S01]  /*37e0*/  FSETP.GEU.AND P3, PT, R116, -126, PT ;  /* 0xc2fc00007400780b */ /* 0x000fe20003f6e000 */
[----:B------:R-:W-:-:S04]  /*37f0*/  FMUL R23, R22, UR24 ;  /* 0x0000001816177c20 */ /* 0x000fc80008400000 */
[--C-:B------:R-:W-:Y:S01]  /*3800*/  FFMA R108, R95, UR24, -R23.reuse ;  /* 0x000000185f6c7c23 */ /* 0x100fe20008000817 */
[----:B---3--:R-:W-:Y:S01]  /*3810*/  @!P6 FMUL R16, R16, R16 ;  /* 0x000000101010e220 */ /* 0x008fe20000400000 */
[----:B------:R-:W-:Y:S01]  /*3820*/  FSETP.GEU.AND P6, PT, R113, -126, PT ;  /* 0xc2fc00007100780b */ /* 0x000fe20003fce000 */
[----:B------:R-:W-:-:S01]  /*3830*/  FFMA R94, R94, UR24, -R23 ;  /* 0x000000185e5e7c23 */ /* 0x000fc20008000817 */
[--C-:B------:R-:W-:Y:S01]  /*3840*/  FFMA R91, R91, UR24, -R23.reuse ;  /* 0x000000185b5b7c23 */ /* 0x100fe20008000817 */
[----:B------:R-:W-:Y:S01]  /*3850*/  @!P4 FMUL R117, R117, 0.5 ;  /* 0x3f0000007575c820 */ /* 0x000fe20000400000 */
[--C-:B------:R-:W-:Y:S01]  /*3860*/  FFMA R90, R90, UR24, -R23.reuse ;  /* 0x000000185a5a7c23 */ /* 0x100fe20008000817 */
[----:B------:R-:W-:-:S01]  /*3870*/  FFMA R98, R98, UR24, -R23 ;  /* 0x0000001862627c23 */ /* 0x000fc20008000817 */
[----:B------:R-:W-:Y:S01]  /*3880*/  @!P3 FMUL R116, R116, 0.5 ;  /* 0x3f0000007474b820 */ /* 0x000fe20000400000 */
[----:B------:R-:W2:Y:S01]  /*3890*/  MUFU.EX2 R20, R117 ;  /* 0x0000007500147308 */ /* 0x000ea20000000800 */
[----:B-1----:R-:W-:Y:S01]  /*38a0*/  @!P5 FMUL R11, R11, R11 ;  /* 0x0000000b0b0bd220 */ /* 0x002fe20000400000 */
[----:B------:R-:W-:Y:S01]  /*38b0*/  FSETP.GEU.AND P5, PT, R112, -126, PT ;  /* 0xc2fc00007000780b */ /* 0x000fe20003fae000 */
[----:B------:R-:W-:-:S01]  /*38c0*/  FFMA R110, R110, UR24, -R23 ;  /* 0x000000186e6e7c23 */ /* 0x000fc20008000817 */
[--C-:B------:R-:W-:Y:S01]  /*38d0*/  FFMA R107, R107, UR24, -R23.reuse ;  /* 0x000000186b6b7c23 */ /* 0x100fe20008000817 */
[----:B------:R-:W-:-:S01]  /*38e0*/  FFMA R119, R119, UR24, -R23 ;  /* 0x0000001877777c23 */ /* 0x000fc20008000817 */
[----:B------:R-:W-:Y:S01]  /*38f0*/  @!P6 FMUL R113, R113, 0.5 ;  /* 0x3f0000007171e820 */ /* 0x000fe20000400000 */
[----:B------:R-:W-:-:S01]  /*3900*/  FFMA R118, R118, UR24, -R23 ;  /* 0x0000001876767c23 */ /* 0x000fc20008000817 */
[----:B------:R-:W1:Y:S01]  /*3910*/  MUFU.EX2 R21, R116 ;  /* 0x0000007400157308 */ /* 0x000e620000000800 */
[----:B------:R-:W-:-:S01]  /*3920*/  FFMA R114, R114, UR24, -R23 ;  /* 0x0000001872727c23 */ /* 0x000fc20008000817 */
[----:B------:R-:W-:Y:S01]  /*3930*/  FFMA R115, R115, UR24, -R23 ;  /* 0x0000001873737c23 */ /* 0x000fe20008000817 */
[----:B------:R-:W-:-:S01]  /*3940*/  FADD R13, R88, R11 ;  /* 0x0000000b580d7221 */ /* 0x000fc20000000000 */
[----:B------:R-:W-:-:S02]  /*3950*/  F2FP.SATFINITE.E4M3.F32.PACK_AB_MERGE_C R11, RZ, R11, RZ ;  /* 0x0000000bff0b723e */ /* 0x000fc400048070ff */
[----:B------:R-:W-:Y:S01]  /*3960*/  F2FP.SATFINITE.E4M3.F32.PACK_AB_MERGE_C R88, RZ, R88, RZ ;  /* 0x00000058ff58723e */ /* 0x000fe200048070ff */
[----:B------:R-:W-:Y:S01]  /*3970*/  @!P5 FMUL R112, R112, 0.5 ;  /* 0x3f0000007070d820 */ /* 0x000fe20000400000 */
[----:B------:R-:W3:Y:S01]  /*3980*/  MUFU.EX2 R14, R113 ;  /* 0x00000071000e7308 */ /* 0x000ee20000000800 */
[----:B--2---:R-:W-:Y:S01]  /*3990*/  @!P4 FMUL R20, R20, R20 ;  /* 0x000000141414c220 */ /* 0x004fe20000400000 */
[----:B------:R-:W-:Y:S02]  /*39a0*/  FSETP.GEU.AND P4, PT, R108, -126, PT ;  /* 0xc2fc00006c00780b */ /* 0x000fe40003f8e000 */
[----:B------:R-:W-:Y:S02]  /*39b0*/  LOP3.LUT R11, R11, 0xff, RZ, 0xc0, !PT ;  /* 0x000000ff0b0b7812 */ /* 0x000fe400078ec0ff */
[----:B------:R-:W-:Y:S02]  /*39c0*/  LOP3.LUT R88, R88, 0xff, RZ, 0xc0, !PT ;  /* 0x000000ff58587812 */ /* 0x000fe400078ec0ff */
[----:B------:R2:W4:Y:S01]  /*39d0*/  MUFU.EX2 R19, R112 ;  /* 0x0000007000137308 */ /* 0x0005220000000800 */
[----:B-1----:R-:W-:Y:S01]  /*39e0*/  @!P3 FMUL R21, R21, R21 ;  /* 0x000000151515b220 */ /* 0x002fe20000400000 */
[----:B------:R-:W-:-:S05]  /*39f0*/  FSETP.GEU.AND P3, PT, R94, -126, PT ;  /* 0xc2fc00005e00780b */ /* 0x000fca0003f6e000 */
[----:B------:R-:W-:Y:S01]  /*3a00*/  @!P4 FMUL R108, R108, 0.5 ;  /* 0x3f0000006c6cc820 */ /* 0x000fe20000400000 */
[----:B---3--:R-:W-:Y:S01]  /*3a10*/  @!P6 FMUL R14, R14, R14 ;  /* 0x0000000e0e0ee220 */ /* 0x008fe20000400000 */
[----:B------:R-:W-:Y:S02]  /*3a20*/  FSETP.GEU.AND P6, PT, R91, -126, PT ;  /* 0xc2fc00005b00780b */ /* 0x000fe40003fce000 */
[----:B------:R-:W1:Y:S01]  /*3a30*/  MUFU.EX2 R109, R108 ;  /* 0x0000006c006d7308 */ /* 0x000e620000000800 */
[----:B--2---:R-:W-:-:S03]  /*3a40*/  FFMA R112, R102, UR24, -R23 ;  /* 0x0000001866707c23 */ /* 0x004fc60008000817 */
[----:B------:R-:W-:Y:S01]  /*3a50*/  @!P3 FMUL R94, R94, 0.5 ;  /* 0x3f0000005e5eb820 */ /* 0x000fe20000400000 */
[----:B----4-:R-:W-:Y:S01]  /*3a60*/  @!P5 FMUL R19, R19, R19 ;  /* 0x000000131313d220 */ /* 0x010fe20000400000 */
[----:B------:R-:W-:Y:S02]  /*3a70*/  FSETP.GEU.AND P5, PT, R90, -126, PT ;  /* 0xc2fc00005a00780b */ /* 0x000fe40003fae000 */
[----:B------:R2:W3:Y:S03]  /*3a80*/  MUFU.EX2 R105, R94 ;  /* 0x0000005e00697308 */ /* 0x0004e60000000800 */
[----:B------:R-:W-:-:S05]  /*3a90*/  @!P6 FMUL R91, R91, 0.5 ;  /* 0x3f0000005b5be820 */ /* 0x000fca0000400000 */
[----:B------:R4:W5:Y:S01]  /*3aa0*/  MUFU.EX2 R104, R91 ;  /* 0x0000005b00687308 */ /* 0x0009620000000800 */
[----:B-1----:R-:W-:Y:S01]  /*3ab0*/  @!P4 FMUL R109, R109, R109 ;  /* 0x0000006d6d6dc220 */ /* 0x002fe20000400000 */
[----:B--2---:R-:W-:Y:S01]  /*3ac0*/  FFMA R94, R106, UR24, -R23 ;  /* 0x000000186a5e7c23 */ /* 0x004fe20008000817 */
[----:B------:R-:W-:-:S05]  /*3ad0*/  @!P5 FMUL R90, R90, 0.5 ;  /* 0x3f0000005a5ad820 */ /* 0x000fca0000400000 */
[----:B------:R1:W2:Y:S01]  /*3ae0*/  MUFU.EX2 R95, R90 ;  /* 0x0000005a005f7308 */ /* 0x0002a20000000800 */
[----:B----4-:R-:W-:-:S01]  /*3af0*/  FFMA R91, R103, UR24, -R23 ;  /* 0x00000018675b7c23 */ /* 0x010fc20008000817 */
[----:B---3--:R-:W-:Y:S01]  /*3b00*/  @!P3 FMUL R105, R105, R105 ;  /* 0x000000696969b220 */ /* 0x008fe20000400000 */
[----:B------:R-:W-:-:S03]  /*3b10*/  FSETP.GEU.AND P3, PT, R112, -126, PT ;  /* 0xc2fc00007000780b */ /* 0x000fc60003f6e000 */
[----:B------:R-:W-:Y:S01]  /*3b20*/  FSETP.GEU.AND P4, PT, R91, -126, PT ;  /* 0xc2fc00005b00780b */ /* 0x000fe20003f8e000 */
[----:B-1----:R-:W-:-:S01]  /*3b30*/  FFMA R90, R99, UR24, -R23 ;  /* 0x00000018635a7c23 */ /* 0x002fc20008000817 */
[----:B-----5:R-:W-:-:S04]  /*3b40*/  @!P6 FMUL R104, R104, R104 ;  /* 0x000000686868e220 */ /* 0x020fc80000400000 */
[----:B------:R-:W-:-:S04]  /*3b50*/  FSETP.GEU.AND P6, PT, R90, -126, PT ;  /* 0xc2fc00005a00780b */ /* 0x000fc80003fce000 */
[----:B------:R-:W-:Y:S01]  /*3b60*/  @!P3 FMUL R112, R112, 0.5 ;  /* 0x3f0000007070b820 */ /* 0x000fe20000400000 */
[----:B--2---:R-:W-:Y:S01]  /*3b70*/  @!P5 FMUL R95, R95, R95 ;  /* 0x0000005f5f5fd220 */ /* 0x004fe20000400000 */
[----:B------:R-:W-:Y:S01]  /*3b80*/  FSETP.GEU.AND P5, PT, R98, -126, PT ;  /* 0xc2fc00006200780b */ /* 0x000fe20003fae000 */
[----:B------:R-:W-:Y:S01]  /*3b90*/  @!P4 FMUL R91, R91, 0.5 ;  /* 0x3f0000005b5bc820 */ /* 0x000fe20000400000 */
[----:B------:R-:W1:Y:S05]  /*3ba0*/  MUFU.EX2 R103, R112 ;  /* 0x0000007000677308 */ /* 0x000e6a0000000800 */
[----:B------:R-:W-:-:S03]  /*3bb0*/  @!P6 FMUL R90, R90, 0.5 ;  /* 0x3f0000005a5ae820 */ /* 0x000fc60000400000 */
[----:B------:R2:W3:Y:S03]  /*3bc0*/  MUFU.EX2 R106, R91 ;  /* 0x0000005b006a7308 */ /* 0x0004e60000000800 */
[----:B------:R-:W-:-:S05]  /*3bd0*/  @!P5 FMUL R98, R98, 0.5 ;  /* 0x3f0000006262d820 */ /* 0x000fca0000400000 */
[----:B------:R4:W5:Y:S01]  /*3be0*/  MUFU.EX2 R102, R90 ;  /* 0x0000005a00667308 */ /* 0x0009620000000800 */
[----:B-1----:R-:W-:Y:S01]  /*3bf0*/  @!P3 FMUL R103, R103, R103 ;  /* 0x000000676767b220 */ /* 0x002fe20000400000 */
[----:B------:R-:W-:Y:S01]  /*3c00*/  FSETP.GEU.AND P3, PT, R110, -126, PT ;  /* 0xc2fc00006e00780b */ /* 0x000fe20003f6e000 */
[----:B--2---:R-:W-:-:S01]  /*3c10*/  FADD R91, R100, R21 ;  /* 0x00000015645b7221 */ /* 0x004fc20000000000 */
[----:B------:R-:W-:Y:S02]  /*3c20*/  F2FP.SATFINITE.E4M3.F32.PACK_AB_MERGE_C R100, RZ, R100, RZ ;  /* 0x00000064ff64723e */ /* 0x000fe400048070ff */
[----:B------:R-:W-:Y:S02]  /*3c30*/  F2FP.SATFINITE.E4M3.F32.PACK_AB_MERGE_C R21, RZ, R21, RZ ;  /* 0x00000015ff15723e */ /* 0x000fe400048070ff */
[----:B------:R1:W2:Y:S01]  /*3c40*/  MUFU.EX2 R99, R98 ;  /* 0x0000006200637308 */ /* 0x0002a20000000800 */
[----:B----4-:R-:W-:-:S01]  /*3c50*/  FFMA R90, R111, UR24, -R23 ;  /* 0x000000186f5a7c23 */ /* 0x010fc20008000817 */
[----:B---3--:R-:W-:Y:S01]  /*3c60*/  @!P4 FMUL R106, R106, R106 ;  /* 0x0000006a6a6ac220 */ /* 0x008fe20000400000 */
[----:B------:R-:W-:-:S01]  /*3c70*/  FADD R23, R93, R18 ;  /* 0x000000125d177221 */ /* 0x000fc20000000000 */
[----:B------:R-:W-:-:S02]  /*3c80*/  F2FP.SATFINITE.E4M3.F32.PACK_AB_MERGE_C R18, RZ, R18, RZ ;  /* 0x00000012ff12723e */ /* 0x000fc400048070ff */
[----:B------:R-:W-:Y:S01]  /*3c90*/  FSETP.GEU.AND P4, PT, R90, -126, PT ;  /* 0xc2fc00005a00780b */ /* 0x000fe20003f8e000 */
[----:B------:R-:W-:Y:S01]  /*3ca0*/  @!P3 FMUL R110, R110, 0.5 ;  /* 0x3f0000006e6eb820 */ /* 0x000fe20000400000 */
[----:B------:R-:W-:Y:S01]  /*3cb0*/  LOP3.LUT R18, R18, 0xffff, RZ, 0xc0, !PT ;  /* 0x0000ffff12127812 */ /* 0x000fe200078ec0ff */
[----:B-----5:R-:W-:Y:S01]  /*3cc0*/  @!P6 FMUL R102, R102, R102 ;  /* 0x000000666666e220 */ /* 0x020fe20000400000 */
[----:B------:R-:W-:Y:S01]  /*3cd0*/  FSETP.GEU.AND P6, PT, R107, -126, PT ;  /* 0xc2fc00006b00780b */ /* 0x000fe20003fce000 */
[----:B-1----:R-:W-:Y:S01]  /*3ce0*/  FADD R98, R101, R20 ;  /* 0x0000001465627221 */ /* 0x002fe20000000000 */
[----:B------:R-:W-:Y:S01]  /*3cf0*/  F2FP.SATFINITE.E4M3.F32.PACK_AB_MERGE_C R101, RZ, R101, RZ ;  /* 0x00000065ff65723e */ /* 0x000fe200048070ff */
[----:B------:R-:W1:Y:S01]  /*3d00*/  MUFU.EX2 R110, R110 ;  /* 0x0000006e006e7308 */ /* 0x000e620000000800 */
[----:B------:R-:W-:Y:S01]  /*3d10*/  LOP3.LUT R100, R100, 0xff, RZ, 0xc0, !PT ;  /* 0x000000ff64647812 */ /* 0x000fe200078ec0ff */
[----:B------:R-:W-:Y:S01]  /*3d20*/  FADD R98, R23, R98 ;  /* 0x0000006217627221 */ /* 0x000fe20000000000 */
[----:B------:R-:W-:Y:S01]  /*3d30*/  LOP3.LUT R101, R101, 0xffff, RZ, 0xc0, !PT ;  /* 0x0000ffff65657812 */ /* 0x000fe200078ec0ff */
[----:B--2---:R-:W-:Y:S01]  /*3d40*/  @!P5 FMUL R99, R99, R99 ;  /* 0x000000636363d220 */ /* 0x004fe20000400000 */
[----:B------:R-:W-:Y:S01]  /*3d50*/  FSETP.GEU.AND P5, PT, R94, -126, PT ;  /* 0xc2fc00005e00780b */ /* 0x000fe20003fae000 */
[----:B------:R-:W-:Y:S01]  /*3d60*/  @!P4 FMUL R90, R90, 0.5 ;  /* 0x3f0000005a5ac820 */ /* 0x000fe20000400000 */
[----:B------:R-:W-:-:S02]  /*3d70*/  F2FP.SATFINITE.E4M3.F32.PACK_AB_MERGE_C R20, RZ, R20, RZ ;  /* 0x00000014ff14723e */ /* 0x000fc400048070ff */
[----:B------:R-:W-:Y:S01]  /*3d80*/  F2FP.SATFINITE.E4M3.F32.PACK_AB_MERGE_C R93, RZ, R93, RZ ;  /* 0x0000005dff5d723e */ /* 0x000fe200048070ff */
[----:B------:R2:W3:Y:S01]  /*3d90*/  MUFU.EX2 R112, R90 ;  /* 0x0000005a00707308 */ /* 0x0004e20000000800 */
[----:B------:R-:W-:Y:S01]  /*3da0*/  @!P6 FMUL R107, R107, 0.5 ;  /* 0x3f0000006b6be820 */ /* 0x000fe20000400000 */
[----:B------:R-:W-:Y:S02]  /*3db0*/  PRMT R100, R101, 0x7604, R100 ;  /* 0x0000760465647816 */ /* 0x000fe40000000064 */
[----:B------:R-:W-:Y:S02]  /*3dc0*/  LOP3.LUT R21, R21, 0xff, RZ, 0xc0, !PT ;  /* 0x000000ff15157812 */ /* 0x000fe400078ec0ff */
[----:B------:R-:W-:Y:S01]  /*3dd0*/  LOP3.LUT R20, R20, 0xffff, RZ, 0xc0, !PT ;  /* 0x0000ffff14147812 */ /* 0x000fe200078ec0ff */
[----:B-1----:R-:W-:Y:S01]  /*3de0*/  @!P3 FMUL R110, R110, R110 ;  /* 0x0000006e6e6eb220 */ /* 0x002fe20000400000 */
[----:B------:R-:W-:Y:S01]  /*3df0*/  @!P5 FMUL R94, R94, 0.5 ;  /* 0x3f0000005e5ed820 */ /* 0x000fe20000400000 */
[----:B------:R1:W4:Y:S01]  /*3e00*/  MUFU.EX2 R111, R107 ;  /* 0x0000006b006f7308 */ /* 0x0003220000000800 */
[----:B------:R-:W-:Y:S01]  /*3e10*/  FSETP.GEU.AND P3, PT, R118, -126, PT ;  /* 0xc2fc00007600780b */ /* 0x000fe20003f6e000 */
[----:B--2---:R-:W-:Y:S01]  /*3e20*/  FADD R90, R96, R19 ;  /* 0x00000013605a7221 */ /* 0x004fe20000000000 */
[----:B------:R-:W-:-:S02]  /*3e30*/  F2FP.SATFINITE.E4M3.F32.PACK_AB_MERGE_C R19, RZ, R19, RZ ;  /* 0x00000013ff13723e */ /* 0x000fc400048070ff */
[----:B------:R-:W-:Y:S01]  /*3e40*/  F2FP.SATFINITE.E4M3.F32.PACK_AB_MERGE_C R96, RZ, R96, RZ ;  /* 0x00000060ff60723e */ /* 0x000fe200048070ff */
[----:B------:R-:W-:-:S01]  /*3e50*/  FADD R13, R13, R90 ;  /* 0x0000005a0d0d7221 */ /* 0x000fc20000000000 */
[----:B------:R-:W-:Y:S01]  /*3e60*/  LOP3.LUT R19, R19, 0xff, RZ, 0xc0, !PT ;  /* 0x000000ff13137812 */ /* 0x000fe200078ec0ff */
[----:B---3--:R-:W-:Y:S01]  /*3e70*/  @!P4 FMUL R112, R112, R112 ;  /* 0x000000707070c220 */ /* 0x008fe20000400000 */
[----:B------:R-:W-:Y:S01]  /*3e80*/  FSETP.GEU.AND P4, PT, R119, -126, PT ;  /* 0xc2fc00007700780b */ /* 0x000fe20003f8e000 */
[----:B------:R2:W3:Y:S01]  /*3e90*/  MUFU.EX2 R108, R94 ;  /* 0x0000005e006c7308 */ /* 0x0004e20000000800 */
[----:B-1----:R-:W-:-:S01]  /*3ea0*/  FADD R107, -R22, R15 ;  /* 0x0000000f166b7221 */ /* 0x002fc20000000100 */
[----:B------:R-:W-:Y:S01]  /*3eb0*/  FADD R22, R92, R17 ;  /* 0x000000115c167221 */ /* 0x000fe20000000000 */
[----:B------:R-:W-:-:S01]  /*3ec0*/  FADD R15, R89, R16 ;  /* 0x00000010590f7221 */ /* 0x000fc20000000000 */
[----:B------:R-:W-:Y:S01]  /*3ed0*/  @!P3 FMUL R118, R118, 0.5 ;  /* 0x3f0000007676b820 */ /* 0x000fe20000400000 */
[----:B------:R-:W-:Y:S01]  /*3ee0*/  FMUL R107, R107, UR24 ;  /* 0x000000186b6b7c20 */ /* 0x000fe20008400000 */
[----:B------:R-:W-:Y:S01]  /*3ef0*/  FADD R22, R22, R91 ;  /* 0x0000005b16167221 */ /* 0x000fe20000000000 */
[----:B----4-:R-:W-:Y:S01]  /*3f00*/  @!P6 FMUL R111, R111, R111 ;  /* 0x0000006f6f6fe220 */ /* 0x010fe20000400000 */
[----:B------:R-:W-:Y:S01]  /*3f10*/  FSETP.GEU.AND P6, PT, R115, -126, PT ;  /* 0xc2fc00007300780b */ /* 0x000fe20003fce000 */
[----:B--2---:R-:W-:-:S01]  /*3f20*/  FADD R94, R97, R14 ;  /* 0x0000000e615e7221 */ /* 0x004fc20000000000 */
[----:B------:R-:W1:Y:S01]  /*3f30*/  MUFU.EX2 R118, R118 ;  /* 0x0000007600767308 */ /* 0x000e620000000800 */
[----:B------:R-:W-:Y:S01]  /*3f40*/  F2FP.SATFINITE.E4M3.F32.PACK_AB_MERGE_C R14, RZ, R14, RZ ;  /* 0x0000000eff0e723e */ /* 0x000fe200048070ff */
[----:B------:R-:W-:Y:S01]  /*3f50*/  @!P4 FMUL R119, R119, 0.5 ;  /* 0x3f0000007777c820 */ /* 0x000fe20000400000 */
[----:B------:R-:W-:-:S01]  /*3f60*/  FADD R15, R15, R94 ;  /* 0x0000005e0f0f7221 */ /* 0x000fc20000000000 */
[----:B------:R-:W-:Y:S01]  /*3f70*/  F2FP.SATFINITE.E4M3.F32.PACK_AB_MERGE_C R16, RZ, R16, RZ ;  /* 0x00000010ff10723e */ /* 0x000fe200048070ff */
[----:B------:R-:W-:-:S01]  /*3f80*/  FADD R91, R105, R110 ;  /* 0x0000006e695b7221 */ /* 0x000fc20000000000 */
[----:B------:R-:W-:Y:S01]  /*3f90*/  LOP3.LUT R14, R14, 0xffff, RZ, 0xc0, !PT ;  /* 0x0000ffff0e0e7812 */ /* 0x000fe200078ec0ff */
[----:B---3--:R-:W-:Y:S01]  /*3fa0*/  @!P5 FMUL R108, R108, R108 ;  /* 0x0000006c6c6cd220 */ /* 0x008fe20000400000 */
[----:B------:R-:W-:Y:S01]  /*3fb0*/  FSETP.GEU.AND P5, PT, R114, -126, PT ;  /* 0xc2fc00007200780b */ /* 0x000fe20003fae000 */
[----:B------:R-:W2:Y:S01]  /*3fc0*/  MUFU.EX2 R119, R119 ;  /* 0x0000007700777308 */ /* 0x000ea20000000800 */
[----:B------:R-:W-:Y:S01]  /*3fd0*/  PRMT R19, R14, 0x7604, R19 ;  /* 0x000076040e137816 */ /* 0x000fe20000000013 */
[----:B------:R-:W-:Y:S01]  /*3fe0*/  @!P6 FMUL R115, R115, 0.5 ;  /* 0x3f0000007373e820 */ /* 0x000fe20000400000 */
[----:B------:R-:W-:Y:S01]  /*3ff0*/  F2FP.SATFINITE.E4M3.F32.PACK_AB_MERGE_C R17, RZ, R17, RZ ;  /* 0x00000011ff11723e */ /* 0x000fe200048070ff */
[----:B------:R-:W-:Y:S01]  /*4000*/  FADD R23, R95, R108 ;  /* 0x0000006c5f177221 */ /* 0x000fe20000000000 */
[----:B------:R-:W-:-:S01]  /*4010*/  FADD R13, R13, R22 ;  /* 0x000000160d0d7221 */ /* 0x000fc20000000000 */
[----:B------:R-:W-:Y:S01]  /*4020*/  FADD R98, R15, R98 ;  /* 0x000000620f627221 */ /* 0x000fe20000000000 */
[----:B------:R-:W-:Y:S01]  /*4030*/  LOP3.LUT R16, R16, 0xffff, RZ, 0xc0, !PT ;  /* 0x0000ffff10107812 */ /* 0x000fe200078ec0ff */
[----:B------:R-:W3:Y:S01]  /*4040*/  MUFU.EX2 R115, R115 ;  /* 0x0000007300737308 */ /* 0x000ee20000000800 */
[----:B-1----:R-:W-:Y:S01]  /*4050*/  @!P3 FMUL R118, R118, R118 ;  /* 0x000000767676b220 */ /* 0x002fe20000400000 */
[----:B------:R-:W-:Y:S01]  /*4060*/  FSETP.GEU.AND P3, PT, R12, -126, PT ;  /* 0xc2fc00000c00780b */ /* 0x000fe20003f6e000 */
[----:B------:R-:W-:-:S01]  /*4070*/  FADD R90, R104, R111 ;  /* 0x0000006f685a7221 */ /* 0x000fc20000000000 */
[----:B------:R-:W-:Y:S01]  /*4080*/  @!P5 FMUL R114, R114, 0.5 ;  /* 0x3f0000007272d820 */ /* 0x000fe20000400000 */
[----:B------:R-:W-:-:S01]  /*4090*/  FADD R120, R103, R118 ;  /* 0x0000007667787221 */ /* 0x000fc20000000000 */
[----:B------:R-:W-:Y:S01]  /*40a0*/  LOP3.LUT R17, R17, 0xff, RZ, 0xc0, !PT ;  /* 0x000000ff11117812 */ /* 0x000fe200078ec0ff */
[----:B------:R-:W-:-:S01]  /*40b0*/  FADD R94, R109, R112 ;  /* 0x000000706d5e7221 */ /* 0x000fc20000000000 */
[----:B------:R-:W-:Y:S01]  /*40c0*/  F2FP.SATFINITE.E4M3.F32.PACK_AB_MERGE_C R103, RZ, R103, RZ ;  /* 0x00000067ff67723e */ /* 0x000fe200048070ff */
[----:B--2---:R-:W-:Y:S01]  /*40d0*/  @!P4 FMUL R119, R119, R119 ;  /* 0x000000777777c220 */ /* 0x004fe20000400000 */
[----:B------:R-:W-:Y:S01]  /*40e0*/  FSETP.GEU.AND P4, PT, R107, -126, PT ;  /* 0xc2fc00006b00780b */ /* 0x000fe20003f8e000 */
[----:B------:R-:W1:Y:S01]  /*40f0*/  MUFU.EX2 R114, R114 ;  /* 0x0000007200727308 */ /* 0x000e620000000800 */
[----:B------:R-:W-:Y:S01]  /*4100*/  F2FP.SATFINITE.E4M3.F32.PACK_AB_MERGE_C R108, RZ, R108, RZ ;  /* 0x0000006cff6c723e */ /* 0x000fe200048070ff */
[----:B------:R-:W-:Y:S01]  /*4110*/  FADD R117, R106, R119 ;  /* 0x000000776a757221 */ /* 0x000fe20000000000 */
[----:B------:R-:W-:Y:S01]  /*4120*/  F2FP.SATFINITE.E4M3.F32.PACK_AB_MERGE_C R110, RZ, R110, RZ ;  /* 0x0000006eff6e723e */ /* 0x000fe200048070ff */
[----:B------:R-:W-:Y:S01]  /*4130*/  @!P3 FMUL R12, R12, 0.5 ;  /* 0x3f0000000c0cb820 */ /* 0x000fe20000400000 */
[----:B------:R-:W-:Y:S01]  /*4140*/  F2FP.SATFINITE.E4M3.F32.PACK_AB_MERGE_C R106, RZ, R106, RZ ;  /* 0x0000006aff6a723e */ /* 0x000fe200048070ff */
[----:B---3--:R-:W-:Y:S01]  /*4150*/  @!P6 FMUL R115, R115, R115 ;  /* 0x000000737373e220 */ /* 0x008fe20000400000 */
[----:B------:R-:W-:Y:S01]  /*4160*/  PRMT R16, R16, 0x7604, R11 ;  /* 0x0000760410107816 */ /* 0x000fe2000000000b */
[----:B------:R-:W-:Y:S01]  /*4170*/  FADD R98, R13, R98 ;  /* 0x000000620d627221 */ /* 0x000fe20000000000 */
[----:B------:R-:W-:Y:S01]  /*4180*/  PRMT R17, R18, 0x7604, R17 ;  /* 0x0000760412117816 */ /* 0x000fe20000000011 */
[----:B------:R-:W-:Y:S01]  /*4190*/  FADD R113, R102, R115 ;  /* 0x0000007366717221 */ /* 0x000fe20000000000 */
[----:B------:R-:W-:Y:S01]  /*41a0*/  SHF.L.U32 R110, R110, 0x10, RZ ;  /* 0x000000106e6e7819 */ /* 0x000fe200000006ff */
[----:B------:R-:W-:Y:S01]  /*41b0*/  @!P4 FMUL R107, R107, 0.5 ;  /* 0x3f0000006b6bc820 */ /* 0x000fe20000400000 */
[----:B------:R-:W-:Y:S01]  /*41c0*/  LOP3.LUT R106, R106, 0xffff, RZ, 0xc0, !PT ;  /* 0x0000ffff6a6a7812 */ /* 0x000fe200078ec0ff */
[----:B------:R-:W-:Y:S01]  /*41d0*/  FADD R120, R91, R120 ;  /* 0x000000785b787221 */ /* 0x000fe20000000000 */
[----:B------:R-:W-:-:S01]  /*41e0*/  FADD R90, R90, R113 ;  /* 0x000000715a5a7221 */ /* 0x000fc20000000000 */
[----:B------:R-:W2:Y:S01]  /*41f0*/  MUFU.EX2 R14, R107 ;  /* 0x0000006b000e7308 */ /* 0x000ea20000000800 */
[----:B-1----:R-:W-:Y:S01]  /*4200*/  @!P5 FMUL R114, R114, R114 ;  /* 0x000000727272d220 */ /* 0x002fe20000400000 */
[----:B------:R-:W-:Y:S01]  /*4210*/  FADD R117, R94, R117 ;  /* 0x000000755e757221 */ /* 0x000fe20000000000 */
[----:B------:R-:W-:Y:S01]  /*4220*/  IMAD.U32 R103, R103, 0x10000, RZ ;  /* 0x0001000067677824 */ /* 0x000fe200078e00ff */
[----:B------:R-:W-:Y:S01]  /*4230*/  F2FP.SATFINITE.E4M3.F32.PACK_AB_MERGE_C R111, RZ, R111, RZ ;  /* 0x0000006fff6f723e */ /* 0x000fe200048070ff */
[----:B------:R-:W-:-:S01]  /*4240*/  FADD R116, R99, R114 ;  /* 0x0000007263747221 */ /* 0x000fc20000000000 */
[----:B------:R-:W-:Y:S01]  /*4250*/  IMAD.U32 R13, R108, 0x10000, RZ ;  /* 0x000100006c0d7824 */ /* 0x000fe200078e00ff */
[----:B------:R-:W-:Y:S01]  /*4260*/  F2FP.SATFINITE.E4M3.F32.PACK_AB_MERGE_C R89, RZ, R89, RZ ;  /* 0x00000059ff59723e */ /* 0x000fe200048070ff */
[----:B------:R-:W1:Y:S01]  /*4270*/  MUFU.EX2 R11, R12 ;  /* 0x0000000c000b7308 */ /* 0x000e620000000800 */
[----:B------:R-:W-:-:S01]  /*4280*/  FADD R23, R23, R116 ;  /* 0x0000007417177221 */ /* 0x000fc20000000000 */
[----:B------:R-:W-:Y:S01]  /*4290*/  F2FP.SATFINITE.E4M3.F32.PACK_AB_MERGE_C R92, RZ, R92, RZ ;  /* 0x0000005cff5c723e */ /* 0x000fe200048070ff */
[----:B------:R-:W-:-:S01]  /*42a0*/  FADD R90, R90, R117 ;  /* 0x000000755a5a7221 */ /* 0x000fc20000000000 */
[----:B------:R-:W-:Y:S01]  /*42b0*/  F2FP.SATFINITE.E4M3.F32.PACK_AB_MERGE_C R97, RZ, R97, RZ ;  /* 0x00000061ff61723e */ /* 0x000fe200048070ff */
[----:B------:R-:W-:-:S01]  /*42c0*/  FADD R23, R23, R120 ;  /* 0x0000007817177221 */ /* 0x000fc20000000000 */
[----:B------:R-:W-:-:S02]  /*42d0*/  F2FP.SATFINITE.E4M3.F32.PACK_AB_MERGE_C R118, RZ, R118, RZ ;  /* 0x00000076ff76723e */ /* 0x000fc400048070ff */
[----:B------:R-:W-:Y:S01]  /*42e0*/  F2FP.SATFINITE.E4M3.F32.PACK_AB_MERGE_C R114, RZ, R114, RZ ;  /* 0x00000072ff72723e */ /* 0x000fe200048070ff */
[----:B------:R-:W-:Y:S01]  /*42f0*/  FADD R23, R23, R90 ;  /* 0x0000005a17177221 */ /* 0x000fe20000000000 */
[----:B------:R-:W-:Y:S01]  /*4300*/  F2FP.SATFINITE.E4M3.F32.PACK_AB_MERGE_C R112, RZ, R112, RZ ;  /* 0x00000070ff70723e */ /* 0x000fe200048070ff */
[----:B--2---:R-:W-:Y:S01]  /*4310*/  @!P4 FMUL R14, R14, R14 ;  /* 0x0000000e0e0ec220 */ /* 0x004fe20000400000 */
[----:B------:R-:W-:Y:S01]  /*4320*/  F2FP.SATFINITE.E4M3.F32.PACK_AB_MERGE_C R115, RZ, R115, RZ ;  /* 0x00000073ff73723e */ /* 0x000fe200048070ff */
[----:B------:R-:W-:Y:S01]  /*4330*/  IMAD.U32 R114, R114, 0x10000, RZ ;  /* 0x0001000072727824 */ /* 0x000fe200078e00ff */
[----:B------:R-:W-:Y:S01]  /*4340*/  F2FP.SATFINITE.E4M3.F32.PACK_AB_MERGE_C R119, RZ, R119, RZ ;  /* 0x00000077ff77723e */ /* 0x000fe200048070ff */
[----:B------:R-:W-:Y:S01]  /*4350*/  FFMA R9, R14, R9, R23 ;  /* 0x000000090e097223 */ /* 0x000fe20000000017 */
[----:B------:R-:W-:Y:S01]  /*4360*/  F2FP.SATFINITE.E4M3.F32.PACK_AB_MERGE_C R95, RZ, R95, RZ ;  /* 0x0000005fff5f723e */ /* 0x000fe200048070ff */
[----:B------:R-:W-:Y:S01]  /*4370*/  IMAD.MOV.U32 R23, RZ, RZ, 0x2130 ;  /* 0x00002130ff177424 */ /* 0x000fe200078e00ff */
[----:B------:R-:W-:Y:S01]  /*4380*/  F2FP.SATFINITE.E4M3.F32.PACK_AB_MERGE_C R105, RZ, R105, RZ ;  /* 0x00000069ff69723e */ /* 0x000fe200048070ff */
[----:B-1----:R-:W-:Y:S01]  /*4390*/  @!P3 FMUL R11, R11, R11 ;  /* 0x0000000b0b0bb220 */ /* 0x002fe20000400000 */
[----:B------:R-:W-:Y:S01]  /*43a0*/  F2FP.SATFINITE.E4M3.F32.PACK_AB_MERGE_C R99, RZ, R99, RZ ;  /* 0x00000063ff63723e */ /* 0x000fe200048070ff */
[----:B------:R-:W-:Y:S01]  /*43b0*/  IMAD.U32 R95, R95, 0x10000, RZ ;  /* 0x000100005f5f7824 */ /* 0x000fe200078e00ff */
[----:B------:R-:W-:Y:S01]  /*43c0*/  LOP3.LUT R110, R17, 0xff0000, R110, 0xf8, !PT ;  /* 0x00ff0000116e7812 */ /* 0x000fe200078ef86e */
[----:B------:R-:W-:Y:S01]  /*43d0*/  IMAD.SHL.U32 R17, R106, 0x1000000, RZ ;  /* 0x010000006a117824 */ /* 0x000fe200078e00ff */
[----:B------:R-:W-:Y:S01]  /*43e0*/  F2FP.SATFINITE.E4M3.F32.PACK_AB_MERGE_C R104, RZ, R104, RZ ;  /* 0x00000068ff68723e */ /* 0x000fe200048070ff */
[----:B------:R-:W-:Y:S01]  /*43f0*/  IMAD.U32 R105, R105, 0x10000, RZ ;  /* 0x0001000069697824 */ /* 0x000fe200078e00ff */
[----:B------:R-:W-:Y:S01]  /*4400*/  F2FP.SATFINITE.E4M3.F32.PACK_AB_MERGE_C R109, RZ, R109, RZ ;  /* 0x0000006dff6d723e */ /* 0x000fe200048070ff */
[----:B------:R-:W-:Y:S01]  /*4410*/  IMAD.U32 R99, R99, 0x10000, RZ ;  /* 0x0001000063637824 */ /* 0x000fe200078e00ff */
[----:B------:R-:W-:Y:S01]  /*4420*/  F2FP.SATFINITE.E4M3.F32.PACK_AB_MERGE_C R102, RZ, R102, RZ ;  /* 0x00000066ff66723e */ /* 0x000fe200048070ff */
[----:B------:R-:W-:Y:S01]  /*4430*/  FFMA R8, R11, R8, R98 ;  /* 0x000000080b087223 */ /* 0x000fe20000000062 */
[----:B------:R-:W-:Y:S01]  /*4440*/  LOP3.LUT R111, R111, 0xffff, RZ, 0xc0, !PT ;  /* 0x0000ffff6f6f7812 */ /* 0x000fe200078ec0ff */
[-C--:B------:R-:W-:Y:S01]  /*4450*/  FMUL R24, R24, R11.reuse ;  /* 0x0000000b18187220 */ /* 0x080fe20000400000 */
[----:B------:R-:W-:Y:S01]  /*4460*/  LOP3.LUT R89, R89, 0xffff, RZ, 0xc0, !PT ;  /* 0x0000ffff59597812 */ /* 0x000fe200078ec0ff */
[-C--:B------:R-:W-:Y:S01]  /*4470*/  FMUL R25, R25, R11.reuse ;  /* 0x0000000b19197220 */ /* 0x080fe20000400000 */
[----:B------:R-:W-:Y:S01]  /*4480*/  LOP3.LUT R92, R92, 0xff, RZ, 0xc0, !PT ;  /* 0x000000ff5c5c7812 */ /* 0x000fe200078ec0ff */
[----:B------:R-:W-:Y:S01]  /*4490*/  IMAD.SHL.U32 R111, R111, 0x1000000, RZ ;  /* 0x010000006f6f7824 */ /* 0x000fe200078e00ff */
[----:B------:R-:W-:Y:S01]  /*44a0*/  LOP3.LUT R93, R93, 0xffff, RZ, 0xc0, !PT ;  /* 0x0000ffff5d5d7812 */ /* 0x000fe200078ec0ff */
[-C--:B------:R-:W-:Y:S01]  /*44b0*/  FMUL R28, R28, R11.reuse ;  /* 0x0000000b1c1c7220 */ /* 0x080fe20000400000 */
[----:B------:R-:W-:Y:S01]  /*44c0*/  LOP3.LUT R96, R96, 0xff, RZ, 0xc0, !PT ;  /* 0x000000ff60607812 */ /* 0x000fe200078ec0ff */
[-C--:B------:R-:W-:Y:S01]  /*44d0*/  FMUL R29, R29, R11.reuse ;  /* 0x0000000b1d1d7220 */ /* 0x080fe20000400000 */
[----:B------:R-:W-:Y:S01]  /*44e0*/  LOP3.LUT R97, R97, 0xffff, RZ, 0xc0, !PT ;  /* 0x0000ffff61617812 */ /* 0x000fe200078ec0ff */
[-C--:B------:R-:W-:Y:S01]  /*44f0*/  FMUL R32, R32, R11.reuse ;  /* 0x0000000b20207220 */ /* 0x080fe20000400000 */
[----:B------:R-:W-:Y:S01]  /*4500*/  LOP3.LUT R100, R100, 0xff0000, R103, 0xf8, !PT ;  /* 0x00ff000064647812 */ /* 0x000fe200078ef867 */
[-C--:B------:R-:W-:Y:S01]  /*4510*/  FMUL R33, R33, R11.reuse ;  /* 0x0000000b21217220 */ /* 0x080fe20000400000 */
[----:B------:R-:W-:Y:S01]  /*4520*/  LOP3.LUT R16, R16, 0xff0000, R13, 0xf8, !PT ;  /* 0x00ff000010107812 */ /* 0x000fe200078ef80d */
[----:B------:R-:W-:Y:S01]  /*4530*/  IMAD.U32 R13, R118, 0x10000, RZ ;  /* 0x00010000760d7824 */ /* 0x000fe200078e00ff */
[----:B------:R-:W-:Y:S01]  /*4540*/  LOP3.LUT R112, R112, 0xffff, RZ, 0xc0, !PT ;  /* 0x0000ffff70707812 */ /* 0x000fe200078ec0ff */
[-C--:B------:R-:W-:Y:S01]  /*4550*/  FMUL R36, R36, R11.reuse ;  /* 0x0000000b24247220 */ /* 0x080fe20000400000 */
[----:B------:R-:W-:Y:S01]  /*4560*/  LOP3.LUT R115, R115, 0xffff, RZ, 0xc0, !PT ;  /* 0x0000ffff73737812 */ /* 0x000fe200078ec0ff */
[-C--:B------:R-:W-:Y:S01]  /*4570*/  FMUL R37, R37, R11.reuse ;  /* 0x0000000b25257220 */ /* 0x080fe20000400000 */
[----:B------:R-:W-:Y:S01]  /*4580*/  LOP3.LUT R119, R119, 0xffff, RZ, 0xc0, !PT ;  /* 0x0000ffff77777812 */ /* 0x000fe200078ec0ff */
[-C--:B------:R-:W-:Y:S01]  /*4590*/  FMUL R40, R40, R11.reuse ;  /* 0x0000000b28287220 */ /* 0x080fe20000400000 */
[----:B------:R-:W-:Y:S01]  /*45a0*/  PRMT R20, R20, 0x7604, R21 ;  /* 0x0000760414147816 */ /* 0x000fe20000000015 */
[----:B------:R-:W-:Y:S01]  /*45b0*/  IMAD.SHL.U32 R12, R115, 0x1000000, RZ ;  /* 0x01000000730c7824 */ /* 0x000fe200078e00ff */
[----:B------:R-:W-:Y:S01]  /*45c0*/  LOP3.LUT R104, R104, 0xffff, RZ, 0xc0, !PT ;  /* 0x0000ffff68687812 */ /* 0x000fe200078ec0ff */
[----:B------:R-:W-:Y:S01]  /*45d0*/  IMAD.SHL.U32 R119, R119, 0x1000000, RZ ;  /* 0x0100000077777824 */ /* 0x000fe200078e00ff */
[----:B------:R-:W-:Y:S01]  /*45e0*/  LOP3.LUT R109, R109, 0xffff, RZ, 0xc0, !PT ;  /* 0x0000ffff6d6d7812 */ /* 0x000fe200078ec0ff */
[----:B------:R-:W-:Y:S01]  /*45f0*/  IMAD.MOV.U32 R21, RZ, RZ, 0x3021 ;  /* 0x00003021ff157424 */ /* 0x000fe200078e00ff */
[----:B------:R-:W-:Y:S01]  /*4600*/  LOP3.LUT R102, R102, 0xffff, RZ, 0xc0, !PT ;  /* 0x0000ffff66667812 */ /* 0x000fe200078ec0ff */
[-C--:B------:R-:W-:Y:S01]  /*4610*/  FMUL R41, R41, R11.reuse ;  /* 0x0000000b29297220 */ /* 0x080fe20000400000 */
[----:B------:R-:W-:Y:S01]  /*4620*/  PRMT R88, R89, 0x7604, R88 ;  /* 0x0000760459587816 */ /* 0x000fe20000000058 */
[----:B------:R-:W-:Y:S01]  /*4630*/  IMAD.SHL.U32 R109, R109, 0x1000000, RZ ;  /* 0x010000006d6d7824 */ /* 0x000fe200078e00ff */
[----:B------:R-:W-:Y:S01]  /*4640*/  PRMT R92, R93, 0x7604, R92 ;  /* 0x000076045d5c7816 */ /* 0x000fe2000000005c */
[----:B------:R-:W-:Y:S01]  /*4650*/  IMAD.SHL.U32 R15, R102, 0x1000000, RZ ;  /* 0x01000000660f7824 */ /* 0x000fe200078e00ff */
[----:B------:R-:W-:Y:S01]  /*4660*/  PRMT R96, R97, 0x7604, R96 ;  /* 0x0000760461607816 */ /* 0x000fe20000000060 */
[----:B------:R-:W-:Y:S01]  /*4670*/  FMUL R44, R44, R11 ;  /* 0x0000000b2c2c7220 */ /* 0x000fe20000400000 */
[----:B------:R-:W-:Y:S01]  /*4680*/  LOP3.LUT R100, R100, R17, RZ, 0xfc, !PT ;  /* 0x0000001164647212 */ /* 0x000fe200078efcff */
[-C--:B------:R-:W-:Y:S01]  /*4690*/  FMUL R45, R45, R11.reuse ;  /* 0x0000000b2d2d7220 */ /* 0x080fe20000400000 */
[----:B------:R-:W-:Y:S01]  /*46a0*/  SHF.L.U32 R17, R112, 0x18, RZ ;  /* 0x0000001870117819 */ /* 0x000fe200000006ff */
[-C--:B------:R-:W-:Y:S01]  /*46b0*/  FMUL R48, R48, R11.reuse ;  /* 0x0000000b30307220 */ /* 0x080fe20000400000 */
[----:B------:R-:W-:Y:S01]  /*46c0*/  LOP3.LUT R20, R20, 0xff0000, R13, 0xf8, !PT ;  /* 0x00ff000014147812 */ /* 0x000fe200078ef80d */
[----:B------:R-:W-:Y:S01]  /*46d0*/  IMAD.SHL.U32 R13, R104, 0x1000000, RZ ;  /* 0x01000000680d7824 */ /* 0x000fe200078e00ff */
[----:B------:R-:W-:Y:S01]  /*46e0*/  LOP3.LUT R19, R19, 0xff0000, R114, 0xf8, !PT ;  /* 0x00ff000013137812 */ /* 0x000fe200078ef872 */
[-C--:B------:R-:W-:Y:S01]  /*46f0*/  FMUL R49, R49, R11.reuse ;  /* 0x0000000b31317220 */ /* 0x080fe20000400000 */
[----:B------:R-:W-:Y:S01]  /*4700*/  LOP3.LUT R88, R88, 0xff0000, R95, 0xf8, !PT ;  /* 0x00ff000058587812 */ /* 0x000fe200078ef85f */
[-C--:B------:R-:W-:Y:S01]  /*4710*/  FMUL R52, R52, R11.reuse ;  /* 0x0000000b34347220 */ /* 0x080fe20000400000 */
[----:B------:R-:W-:Y:S01]  /*4720*/  LOP3.LUT R92, R92, 0xff0000, R105, 0xf8, !PT ;  /* 0x00ff00005c5c7812 */ /* 0x000fe200078ef869 */
[-C--:B------:R-:W-:Y:S01]  /*4730*/  FMUL R53, R53, R11.reuse ;  /* 0x0000000b35357220 */ /* 0x080fe20000400000 */
[----:B------:R-:W-:Y:S01]  /*4740*/  LOP3.LUT R96, R96, 0xff0000, R99, 0xf8, !PT ;  /* 0x00ff000060607812 */ /* 0x000fe200078ef863 */
[----:B------:R-:W-:Y:S01]  /*4750*/  FMUL R56, R56, R11 ;  /* 0x0000000b38387220 */ /* 0x000fe20000400000 */
[----:B------:R-:W-:Y:S01]  /*4760*/  LOP3.LUT R16, R16, R111, RZ, 0xfc, !PT ;  /* 0x0000006f10107212 */ /* 0x000fe200078efcff */
[----:B------:R-:W-:Y:S01]  /*4770*/  FMUL R57, R57, R11 ;  /* 0x0000000b39397220 */ /* 0x000fe20000400000 */
[----:B------:R-:W-:Y:S01]  /*4780*/  LOP3.LUT R17, R110, R17, RZ, 0xfc, !PT ;  /* 0x000000116e117212 */ /* 0x000fe200078efcff */
[-C--:B------:R-:W-:Y:S01]  /*4790*/  FMUL R60, R60, R11.reuse ;  /* 0x0000000b3c3c7220 */ /* 0x080fe20000400000 */
[----:B------:R-:W-:Y:S01]  /*47a0*/  LOP3.LUT R12, R19, R12, RZ, 0xfc, !PT ;  /* 0x0000000c130c7212 */ /* 0x000fe200078efcff */
[----:B------:R-:W-:Y:S01]  /*47b0*/  FMUL R61, R61, R11 ;  /* 0x0000000b3d3d7220 */ /* 0x000fe20000400000 */
[----:B------:R-:W-:Y:S01]  /*47c0*/  LOP3.LUT R119, R20, R119, RZ, 0xfc, !PT ;  /* 0x0000007714777212 */ /* 0x000fe200078efcff */
[----:B------:R-:W-:Y:S01]  /*47d0*/  FMUL R64, R64, R11 ;  /* 0x0000000b40407220 */ /* 0x000fe20000400000 */
[----:B------:R-:W-:Y:S01]  /*47e0*/  LOP3.LUT R13, R88, R13, RZ, 0xfc, !PT ;  /* 0x0000000d580d7212 */ /* 0x000fe200078efcff */
[----:B------:R-:W-:Y:S01]  /*47f0*/  FMUL R65, R65, R11 ;  /* 0x0000000b41417220 */ /* 0x000fe20000400000 */
[----:B------:R-:W-:Y:S01]  /*4800*/  LOP3.LUT R92, R92, R109, RZ, 0xfc, !PT ;  /* 0x0000006d5c5c7212 */ /* 0x000fe200078efcff */
[----:B------:R-:W-:Y:S01]  /*4810*/  FMUL R68, R68, R11 ;  /* 0x0000000b44447220 */ /* 0x000fe20000400000 */
[----:B------:R-:W-:Y:S01]  /*4820*/  LOP3.LUT R15, R96, R15, RZ, 0xfc, !PT ;  /* 0x0000000f600f7212 */ /* 0x000fe200078efcff */
[-C--:B------:R-:W-:Y:S01]  /*4830*/  FMUL R69, R69, R11.reuse ;  /* 0x0000000b45457220 */ /* 0x080fe20000400000 */
[----:B------:R-:W-:Y:S01]  /*4840*/  SEL R22, R17, R16, P1 ;  /* 0x0000001011167207 */ /* 0x000fe20000800000 */
[-C--:B------:R-:W-:Y:S01]  /*4850*/  FMUL R72, R72, R11.reuse ;  /* 0x0000000b48487220 */ /* 0x080fe20000400000 */
[-C--:B------:R-:W-:Y:S01]  /*4860*/  SHF.R.U32.HI R21, RZ, R10.reuse, R21 ;  /* 0x0000000aff157219 */ /* 0x080fe20000011615 */
[-C--:B------:R-:W-:Y:S01]  /*4870*/  FMUL R73, R73, R11.reuse ;  /* 0x0000000b49497220 */ /* 0x080fe20000400000 */
[----:B------:R-:W-:Y:S01]  /*4880*/  SHF.R.U32.HI R23, RZ, R10, R23 ;  /* 0x0000000aff177219 */ /* 0x000fe20000011617 */
[----:B------:R-:W-:Y:S01]  /*4890*/  FMUL R76, R76, R11 ;  /* 0x0000000b4c4c7220 */ /* 0x000fe20000400000 */
[----:B------:R-:W-:Y:S01]  /*48a0*/  SEL R17, R16, R17, P1 ;  /* 0x0000001110117207 */ /* 0x000fe20000800000 */
[-C--:B------:R-:W-:Y:S01]  /*48b0*/  FMUL R77, R77, R11.reuse ;  /* 0x0000000b4d4d7220 */ /* 0x080fe20000400000 */
[----:B------:R-:W-:Y:S01]  /*48c0*/  SEL R16, R119, R12, P1 ;  /* 0x0000000c77107207 */ /* 0x000fe20000800000 */
[----:B------:R-:W-:Y:S01]  /*48d0*/  FMUL R80, R80, R11 ;  /* 0x0000000b50507220 */ /* 0x000fe20000400000 */
        /* <DEDUP_REMOVED lines=9> */
[-C--:B------:R-:W-:Y:S01]  /*4970*/  FMUL R27, R27, R14.reuse ;  /* 0x0000000e1b1b7220 */ /* 0x080fe20000400000 */
[----:B------:R-:W-:Y:S01]  /*4980*/  LOP3.LUT R11, R21, 0xf, RZ, 0xc0, !PT ;  /* 0x0000000f150b7812 */ /* 0x000fe200078ec0ff */
[-C--:B------:R-:W-:Y:S01]  /*4990*/  FMUL R30, R30, R14.reuse ;  /* 0x0000000e1e1e7220 */ /* 0x080fe20000400000 */
[----:B------:R-:W-:Y:S01]  /*49a0*/  LOP3.LUT R12, R23, 0xf, RZ, 0xc0, !PT ;  /* 0x0000000f170c7812 */ /* 0x000fe200078ec0ff */
[-C--:B------:R-:W-:Y:S01]  /*49b0*/  FMUL R31, R31, R14.reuse ;  /* 0x0000000e1f1f7220 */ /* 0x080fe20000400000 */
[----:B------:R-:W-:Y:S01]  /*49c0*/  SHF.L.U32 R19, R6, 0x1f, RZ ;  /* 0x0000001f06137819 */ /* 0x000fe200000006ff */
[----:B------:R-:W-:Y:S01]  /*49d0*/  SHFL.IDX PT, R16, R16, R11, 0x1c1f ;  /* 0x001c1f0b10107589 */ /* 0x000fe200000e0000 */
[-C--:B------:R-:W-:Y:S01]  /*49e0*/  FMUL R34, R34, R14.reuse ;  /* 0x0000000e22227220 */ /* 0x080fe20000400000 */
[-C--:B------:R-:W-:Y:S01]  /*49f0*/  FMUL R35, R35, R14.reuse ;  /* 0x0000000e23237220 */ /* 0x080fe20000400000 */
[----:B------:R1:W2:Y:S01]  /*4a00*/  SYNCS.PHASECHK.TRANS64.TRYWAIT P3, [UR6+0xe000], R19 ;  /* 0x00e00013ff0075a7 */ /* 0x0002a20008060146 */
[----:B------:R-:W3:Y:S01]  /*4a10*/  SHFL.IDX PT, R119, R119, R12, 0x1c1f ;  /* 0x001c1f0c77777589 */ /* 0x000ee200000e0000 */
[-C--:B------:R-:W-:Y:S01]  /*4a20*/  FMUL R38, R38, R14.reuse ;  /* 0x0000000e26267220 */ /* 0x080fe20000400000 */
[-C--:B------:R-:W-:Y:S01]  /*4a30*/  FMUL R39, R39, R14.reuse ;  /* 0x0000000e27277220 */ /* 0x080fe20000400000 */
[-C--:B------:R-:W-:Y:S01]  /*4a40*/  FMUL R42, R42, R14.reuse ;  /* 0x0000000e2a2a7220 */ /* 0x080fe20000400000 */
[----:B------:R-:W-:Y:S01]  /*4a50*/  SHFL.IDX PT, R18, R18, R11, 0x1c1f ;  /* 0x001c1f0b12127589 */ /* 0x000fe200000e0000 */
[-C--:B------:R-:W-:Y:S01]  /*4a60*/  FMUL R43, R43, R14.reuse ;  /* 0x0000000e2b2b7220 */ /* 0x080fe20000400000 */
[-C--:B------:R-:W-:Y:S01]  /*4a70*/  FMUL R46, R46, R14.reuse ;  /* 0x0000000e2e2e7220 */ /* 0x080fe20000400000 */
[-C--:B------:R-:W-:Y:S01]  /*4a80*/  FMUL R47, R47, R14.reuse ;  /* 0x0000000e2f2f7220 */ /* 0x080fe20000400000 */
[----:B------:R-:W4:Y:S01]  /*4a90*/  SHFL.IDX PT, R13, R13, R12, 0x1c1f ;  /* 0x001c1f0c0d0d7589 */ /* 0x000f2200000e0000 */
[-C--:B------:R-:W-:Y:S01]  /*4aa0*/  FMUL R50, R50, R14.reuse ;  /* 0x0000000e32327220 */ /* 0x080fe20000400000 */
[-C--:B------:R-:W-:Y:S01]  /*4ab0*/  FMUL R51, R51, R14.reuse ;  /* 0x0000000e33337220 */ /* 0x080fe20000400000 */
[-C--:B------:R-:W-:Y:S01]  /*4ac0*/  FMUL R54, R54, R14.reuse ;  /* 0x0000000e36367220 */ /* 0x080fe20000400000 */
[----:B------:R-:W-:Y:S01]  /*4ad0*/  SHFL.IDX PT, R20, R20, R11, 0x1c1f ;  /* 0x001c1f0b14147589 */ /* 0x000fe200000e0000 */
[-C--:B------:R-:W-:Y:S01]  /*4ae0*/  FMUL R55, R55, R14.reuse ;  /* 0x0000000e37377220 */ /* 0x080fe20000400000 */
[-C--:B------:R-:W-:Y:S01]  /*4af0*/  FMUL R58, R58, R14.reuse ;  /* 0x0000000e3a3a7220 */ /* 0x080fe20000400000 */
[-C--:B------:R-:W-:Y:S01]  /*4b00*/  FMUL R59, R59, R14.reuse ;  /* 0x0000000e3b3b7220 */ /* 0x080fe20000400000 */
[----:B------:R-:W5:Y:S01]  /*4b10*/  SHFL.IDX PT, R15, R15, R12, 0x1c1f ;  /* 0x001c1f0c0f0f7589 */ /* 0x000f6200000e0000 */
[-C--:B------:R-:W-:Y:S01]  /*4b20*/  FMUL R62, R62, R14.reuse ;  /* 0x0000000e3e3e7220 */ /* 0x080fe20000400000 */
[-C--:B------:R-:W-:Y:S01]  /*4b30*/  FMUL R63, R63, R14.reuse ;  /* 0x0000000e3f3f7220 */ /* 0x080fe20000400000 */
[-C--:B------:R-:W-:Y:S01]  /*4b40*/  FMUL R66, R66, R14.reuse ;  /* 0x0000000e42427220 */ /* 0x080fe20000400000 */
[----:B------:R-:W-:Y:S01]  /*4b50*/  SHFL.IDX PT, R22, R22, R11, 0x1c1f ;  /* 0x001c1f0b16167589 */ /* 0x000fe200000e0000 */
[-C--:B------:R-:W-:Y:S01]  /*4b60*/  FMUL R67, R67, R14.reuse ;  /* 0x0000000e43437220 */ /* 0x080fe20000400000 */
[-C--:B------:R-:W-:Y:S01]  /*4b70*/  FMUL R70, R70, R14.reuse ;  /* 0x0000000e46467220 */ /* 0x080fe20000400000 */
[----:B------:R-:W-:Y:S01]  /*4b80*/  FMUL R71, R71, R14 ;  /* 0x0000000e47477220 */ /* 0x000fe20000400000 */
[----:B------:R-:W1:Y:S01]  /*4b90*/  SHFL.IDX PT, R17, R17, R12, 0x1c1f ;  /* 0x001c1f0c11117589 */ /* 0x000e6200000e0000 */
[----:B---3--:R-:W-:Y:S01]  /*4ba0*/  PRMT R118, R16, R0, R119 ;  /* 0x0000000010767216 */ /* 0x008fe20000000077 */
[-C--:B------:R-:W-:Y:S01]  /*4bb0*/  FMUL R74, R74, R14.reuse ;  /* 0x0000000e4a4a7220 */ /* 0x080fe20000400000 */
[-C--:B------:R-:W-:Y:S01]  /*4bc0*/  FMUL R75, R75, R14.reuse ;  /* 0x0000000e4b4b7220 */ /* 0x080fe20000400000 */
[-C--:B------:R-:W-:Y:S01]  /*4bd0*/  FMUL R78, R78, R14.reuse ;  /* 0x0000000e4e4e7220 */ /* 0x080fe20000400000 */
[-C--:B------:R-:W-:Y:S01]  /*4be0*/  FMUL R79, R79, R14.reuse ;  /* 0x0000000e4f4f7220 */ /* 0x080fe20000400000 */
[-C--:B------:R-:W-:Y:S01]  /*4bf0*/  FMUL R82, R82, R14.reuse ;  /* 0x0000000e52527220 */ /* 0x080fe20000400000 */
[-C--:B------:R-:W-:Y:S01]  /*4c00*/  FMUL R83, R83, R14.reuse ;  /* 0x0000000e53537220 */ /* 0x080fe20000400000 */
[-C--:B------:R-:W-:Y:S01]  /*4c10*/  FMUL R86, R86, R14.reuse ;  /* 0x0000000e56567220 */ /* 0x080fe20000400000 */
[----:B------:R-:W-:Y:S01]  /*4c20*/  FMUL R87, R87, R14 ;  /* 0x0000000e57577220 */ /* 0x000fe20000400000 */
[----:B----4-:R-:W-:-:S02]  /*4c30*/  PRMT R88, R18, R0, R13 ;  /* 0x0000000012587216 */ /* 0x010fc4000000000d */
[-C--:B------:R-:W-:Y:S02]  /*4c40*/  PRMT R89, R18, R7.reuse, R13 ;  /* 0x0000000712597216 */ /* 0x080fe4000000000d */
[-C--:B------:R-:W-:Y:S02]  /*4c50*/  PRMT R119, R16, R7.reuse, R119 ;  /* 0x0000000710777216 */ /* 0x080fe40000000077 */
[CCC-:B-----5:R-:W-:Y:S02]  /*4c60*/  PRMT R90, R20.reuse, R0.reuse, R15.reuse ;  /* 0x00000000145a7216 */ /* 0x1e0fe4000000000f */
[-C--:B------:R-:W-:Y:S02]  /*4c70*/  PRMT R91, R20, R7.reuse, R15 ;  /* 0x00000007145b7216 */ /* 0x080fe4000000000f */
[C-C-:B-1----:R-:W-:Y:S02]  /*4c80*/  PRMT R116, R22.reuse, R0, R17.reuse ;  /* 0x0000000016747216 */ /* 0x142fe40000000011 */
[----:B------:R-:W-:Y:S01]  /*4c90*/  PRMT R117, R22, R7, R17 ;  /* 0x0000000716757216 */ /* 0x000fe20000000011 */
[----:B--2---:R-:W-:Y:S06]  /*4ca0*/  @!P0 BRA `(.L_x_27) ;  /* 0x0000000000048947 */ /* 0x004fec0003800000 */
[----:B------:R-:W-:Y:S01]  /*4cb0*/  BPT.TRAP 0x1 ;  /* 0x000000040000795c */ /* 0x000fe20000300000 */
.L_x_27:
[----:B------:R-:W-:Y:S05]  /*4cc0*/  @P3 BRA `(.L_x_28) ;  /* 0x0000000000083947 */ /* 0x000fea0003800000 */
[----:B------:R-:W1:Y:S02]  /*4cd0*/  SYNCS.PHASECHK.TRANS64.TRYWAIT P3, [UR6+0xe000], R19 ;  /* 0x00e00013ff0075a7 */ /* 0x000e640008060146 */
[----:B-1----:R-:W-:Y:S05]  /*4ce0*/  @!P3 BRA `(.L_x_29) ;  /* 0x000000540040b947 */ /* 0x002fea0003800000 */
.L_x_28:
[----:B------:R-:W-:Y:S01]  /*4cf0*/  ULEA UR6, UR23, UR20, 0x9 ;  /* 0x0000001417067291 */ /* 0x000fe2000f8e483f */
[----:B------:R-:W-:Y:S01]  /*4d00*/  WARPGROUP.ARRIVE ;  /* 0x00000000000079c5 */ /* 0x000fe20000000000 */
[----:B------:R-:W-:-:S07]  /*4d10*/  UMOV UR7, 0x80000020 ;  /* 0x8000002000077882 */ /* 0x000fce0000000000 */
[----:B------:R-:W-:Y:S01]  /*4d20*/  QGMMA.64x128x32.F32.E4M3.E4M3 R24, R88, gdesc[UR4], R24, gsb0 ;  /* 0x01e0000458187df3 */ /* 0x000fe20008000818 */
        /* <DEDUP_REMOVED lines=8> */
.L_x_30:
[----:B------:R-:W-:-:S04]  /*4db0*/  ULEA UR6, UR21, UR36, 0x3 ;  /* 0x0000002415067291 */ /* 0x000fc8000f8e183f */
[----:B------:R-:W-:-:S04]  /*4dc0*/  UIADD3 UR6, UR6, 0xe028, URZ ;  /* 0x0000e02806067890 */ /* 0x000fc8000fffe03f */
[----:B------:R-:W-:-:S09]  /*4dd0*/  UPRMT UR6, URZ, 0x654, UR6 ;  /* 0x000006543f067896 */ /* 0x000fd20008000006 */
[----:B------:R-:W-:Y:S01]  /*4de0*/  SYNCS.ARRIVE.TRANS64.RED.A1T0 RZ, [UR6], RZ ;  /* 0x000000ffffff79a7 */ /* 0x000fe20008100406 */
[----:B------:R-:W-:Y:S05]  /*4df0*/  @P2 BRA `(.L_x_31) ;  /* 0x0000000000042947 */ /* 0x000fea0003800000 */
[----:B------:R-:W-:Y:S01]  /*4e00*/  BPT.TRAP 0x1 ;  /* 0x000000040000795c */ /* 0x000fe20000300000 */
.L_x_31:
[----:B------:R-:W-:-:S04]  /*4e10*/  UIADD3 UR21, UR21, 0x1, URZ ;  /* 0x0000000115157890 */ /* 0x000fc8000fffe03f */
[----:B------:R-:W-:-:S04]  /*4e20*/  UISETP.NE.AND UP0, UPT, UR21, 0x5, UPT ;  /* 0x000000051500788c */ /* 0x000fc8000bf05270 */
[----:B------:R-:W-:Y:S01]  /*4e30*/  USEL UR21, UR21, URZ, UP0 ;  /* 0x0000003f15157287 */ /* 0x000fe20008000000 */
[----:B------:R-:W-:Y:S11]  /*4e40*/  @!P0 BRA `(.L_x_32) ;  /* 0x0000000000048947 */ /* 0x000ff60003800000 */
[----:B------:R-:W-:Y:S01]  /*4e50*/  BPT.TRAP 0x1 ;  /* 0x000000040000795c */ /* 0x000fe20000300000 */
.L_x_32:
[----:B------:R-:W-:-:S04]  /*4e60*/  ULEA UR6, UR21, UR36, 0x3 ;  /* 0x0000002415067291 */ /* 0x000fc8000f8e183f */
[----:B------:R-:W-:-:S04]  /*4e70*/  UIADD3 UR6, UR6, 0xe028, URZ ;  /* 0x0000e02806067890 */ /* 0x000fc8000fffe03f */
[----:B------:R-:W-:-:S09]  /*4e80*/  UPRMT UR6, URZ, 0x654, UR6 ;  /* 0x000006543f067896 */ /* 0x000fd20008000006 */
[----:B------:R-:W-:Y:S01]  /*4e90*/  SYNCS.ARRIVE.TRANS64.RED.A1T0 RZ, [UR6], RZ ;  /* 0x000000ffffff79a7 */ /* 0x000fe20008100406 */
[----:B------:R-:W-:Y:S05]  /*4ea0*/  @P2 BRA `(.L_x_33) ;  /* 0x0000000000042947 */ /* 0x000fea0003800000 */
[----:B------:R-:W-:Y:S01]  /*4eb0*/  BPT.TRAP 0x1 ;  /* 0x000000040000795c */ /* 0x000fe20000300000 */
.L_x_33:
[----:B------:R-:W-:Y:S01]  /*4ec0*/  UIADD3 UR23, UR23, 0x1, URZ ;  /* 0x0000000117177890 */ /* 0x000fe2000fffe03f */
[C---:B------:R-:W-:Y:S01]  /*4ed0*/  ISETP.GT.AND P3, PT, R3.reuse, 0x2, PT ;  /* 0x000000020300780c */ /* 0x040fe20003f64270 */
[----:B------:R-:W-:Y:S01]  /*4ee0*/  UIADD3 UR21, UR21, 0x1, URZ ;  /* 0x0000000115157890 */ /* 0x000fe2000fffe03f */
[----:B------:R-:W-:Y:S01]  /*4ef0*/  VIADD R3, R3, 0xffffffff ;  /* 0xffffffff03037836 */ /* 0x000fe20000000000 */
[----:B------:R-:W-:Y:S01]  /*4f00*/  UISETP.NE.AND UP2, UPT, UR23, 0x5, UPT ;  /* 0x000000051700788c */ /* 0x000fe2000bf45270 */
[----:B------:R-:W-:Y:S01]  /*4f10*/  VIADD R2, R2, 0x40 ;  /* 0x0000004002027836 */ /* 0x000fe20000000000 */
[----:B------:R-:W-:Y:S01]  /*4f20*/  UISETP.NE.AND UP0, UPT, UR21, 0x5, UPT ;  /* 0x000000051500788c */ /* 0x000fe2000bf05270 */
[----:B------:R-:W-:Y:S01]  /*4f30*/  IMAD.MOV.U32 R13, RZ, RZ, R4 ;  /* 0x000000ffff0d7224 */ /* 0x000fe200078e0004 */
[----:B------:R-:W-:Y:S01]  /*4f40*/  USEL UR6, URZ, 0x1, UP2 ;  /* 0x000000013f067887 */ /* 0x000fe20009000000 */
[----:B------:R-:W-:Y:S01]  /*4f50*/  MOV R15, R5 ;  /* 0x00000005000f7202 */ /* 0x000fe20000000f00 */
[----:B------:R-:W-:-:S02]  /*4f60*/  USEL UR21, UR21, URZ, UP0 ;  /* 0x0000003f15157287 */ /* 0x000fc40008000000 */
[----:B------:R-:W-:Y:S02]  /*4f70*/  USEL UR23, UR23, URZ, UP2 ;  /* 0x0000003f17177287 */ /* 0x000fe40009000000 */
[----:B------:R-:W-:Y:S01]  /*4f80*/  LOP3.LUT R6, R6, UR6, RZ, 0x3c, !PT ;  /* 0x0000000606067c12 */ /* 0x000fe2000f8e3cff */
[----:B------:R-:W-:Y:S09]  /*4f90*/  @P3 BRA `(.L_x_34) ;  /* 0xffffffdc00cc3947 */ /* 0x000ff2000383ffff */
.L_x_23:
[----:B------:R-:W-:-:S13]  /*4fa0*/  ISETP.GE.AND P3, PT, R3, 0x1, PT ;  /* 0x000000010300780c */ /* 0x000fda0003f66270 */
[----:B------:R-:W-:Y:S05]  /*4fb0*/  @!P3 BRA `(.L_x_35) ;  /* 0x000000240050b947 */ /* 0x000fea0003800000 */
[----:B------:R-:W-:Y:S01]  /*4fc0*/  IMAD.MOV.U32 R10, RZ, RZ, R4 ;  /* 0x000000ffff0a7224 */ /* 0x000fe200078e0004 */
[----:B------:R-:W-:Y:S01]  /*4fd0*/  ULDC UR24, c[0x0][0x28c] ;  /* 0x0000a30000187ab9 */ /* 0x000fe20000000800 */
[----:B------:R-:W-:Y:S01]  /*4fe0*/  IMAD.MOV.U32 R13, RZ, RZ, R5 ;  /* 0x000000ffff0d7224 */ /* 0x000fe200078e0005 */
[----:B------:R-:W-:-:S06]  /*4ff0*/  ULDC UR25, c[0x0][0x604] ;  /* 0x0001810000197ab9 */ /* 0x000fcc0000000800 */
.L_x_46:
[----:B-1----:R-:W-:Y:S05]  /*5000*/  @!P0 BRA `(.L_x_36) ;  /* 0x0000000000048947 */ /* 0x002fea0003800000 */
[----:B------:R-:W-:Y:S01]  /*5010*/  BPT.TRAP 0x1 ;  /* 0x000000040000795c */ /* 0x000fe20000300000 */
.L_x_36:
[----:B------:R-:W-:Y:S01]  /*5020*/  ULEA UR6, UR23, UR36, 0x3 ;  /* 0x0000002417067291 */ /* 0x000fe2000f8e183f */
[----:B------:R-:W-:-:S08]  /*5030*/  SHF.L.U32 R4, R6, 0x1f, RZ ;  /* 0x0000001f06047819 */ /* 0x000fd000000006ff */
[----:B------:R-:W2:Y:S02]  /*5040*/  SYNCS.PHASECHK.TRANS64.TRYWAIT P3, [UR6+0xe000], R4 ;  /* 0x00e00004ff0075a7 */ /* 0x000ea40008060146 */
[----:B--2---:R-:W-:Y:S05]  /*5050*/  @!P3 BRA `(.L_x_37) ;  /* 0x00000050007cb947 */ /* 0x004fea0003800000 */
.L_x_107:
        /* <DEDUP_REMOVED lines=27> */
.L_x_38:
[C---:B--2---:R-:W-:Y:S01]  /*5210*/  VIADD R5, R2.reuse, 0x8 ;  /* 0x0000000802057836 */ /* 0x044fe20000000000 */
[C---:B------:R-:W-:Y:S01]  /*5220*/  ISETP.GE.AND P6, PT, R2.reuse, UR24, PT ;  /* 0x0000001802007c0c */ /* 0x040fe2000bfc6270 */
[C---:B------:R-:W-:Y:S01]  /*5230*/  VIADD R4, R2.reuse, 0x1 ;  /* 0x0000000102047836 */ /* 0x040fe20000000000 */
[----:B------:R-:W-:Y:S01]  /*5240*/  P2R R20, PR, RZ, 0x4 ;  /* 0x00000004ff147803 */ /* 0x000fe20000000000 */
[C---:B-1----:R-:W-:Y:S01]  /*5250*/  VIADD R14, R2.reuse, 0x9 ;  /* 0x00000009020e7836 */ /* 0x042fe20000000000 */
[----:B------:R-:W-:Y:S01]  /*5260*/  ISETP.GE.AND P5, PT, R5, UR24, PT ;  /* 0x0000001805007c0c */ /* 0x000fe2000bfa6270 */
[----:B------:R-:W-:Y:S01]  /*5270*/  VIADD R5, R2, 0x11 ;  /* 0x0000001102057836 */ /* 0x000fe20000000000 */
[----:B------:R-:W-:Y:S01]  /*5280*/  ISETP.GE.AND P4, PT, R4, UR24, PT ;  /* 0x0000001804007c0c */ /* 0x000fe2000bf86270 */
[----:B------:R-:W-:Y:S01]  /*5290*/  VIADD R4, R2, 0x10 ;  /* 0x0000001002047836 */ /* 0x000fe20000000000 */
[----:B------:R-:W-:Y:S01]  /*52a0*/  FSEL R90, R90, -INF , !P6 ;  /* 0xff8000005a5a7808 */ /* 0x000fe20007000000 */
[C---:B------:R-:W-:Y:S01]  /*52b0*/  VIADD R15, R2.reuse, 0x19 ;  /* 0x00000019020f7836 */ /* 0x040fe20000000000 */
[----:B------:R-:W-:Y:S01]  /*52c0*/  FSEL R120, R89, -INF , !P4 ;  /* 0xff80000059787808 */ /* 0x000fe20006000000 */
[C---:B------:R-:W-:Y:S01]  /*52d0*/  VIADD R21, R2.reuse, 0x20 ;  /* 0x0000002002157836 */ /* 0x040fe20000000000 */
[----:B------:R-:W-:Y:S01]  /*52e0*/  FSEL R91, R91, -INF , !P4 ;  /* 0xff8000005b5b7808 */ /* 0x000fe20006000000 */
[C---:B------:R-:W-:Y:S01]  /*52f0*/  VIADD R16, R2.reuse, 0x28 ;  /* 0x0000002802107836 */ /* 0x040fe20000000000 */
[----:B------:R-:W-:Y:S01]  /*5300*/  ISETP.GE.AND P4, PT, R5, UR24, PT ;  /* 0x0000001805007c0c */ /* 0x000fe2000bf86270 */
[----:B------:R-:W-:Y:S01]  /*5310*/  VIADD R22, R2, 0x31 ;  /* 0x0000003102167836 */ /* 0x000fe20000000000 */
[----:B------:R-:W-:Y:S01]  /*5320*/  ISETP.GE.AND P3, PT, R14, UR24, PT ;  /* 0x000000180e007c0c */ /* 0x000fe2000bf66270 */
[----:B------:R-:W-:Y:S01]  /*5330*/  ULEA UR6, UR23, UR36, 0x3 ;  /* 0x0000002417067291 */ /* 0x000fe2000f8e183f */
[----:B------:R-:W-:-:S02]  /*5340*/  IADD3 R5, R2, 0x18, RZ ;  /* 0x0000001802057810 */ /* 0x000fc40007ffe0ff */
[----:B------:R-:W-:Y:S01]  /*5350*/  FSEL R121, R88, -INF , !P6 ;  /* 0xff80000058797808 */ /* 0x000fe20007000000 */
[----:B------:R-:W-:Y:S01]  /*5360*/  VIADD R88, R2, 0x39 ;  /* 0x0000003902587836 */ /* 0x000fe20000000000 */
[----:B------:R-:W-:Y:S02]  /*5370*/  FMNMX R14, R90, R13, !PT ;  /* 0x0000000d5a0e7209 */ /* 0x000fe40007800000 */
[----:B------:R-:W-:Y:S02]  /*5380*/  ISETP.GE.AND P6, PT, R4, UR24, PT ;  /* 0x0000001804007c0c */ /* 0x000fe4000bfc6270 */
[----:B------:R-:W-:Y:S02]  /*5390*/  FSEL R122, R92, -INF , !P5 ;  /* 0xff8000005c7a7808 */ /* 0x000fe40006800000 */
[----:B------:R-:W-:Y:S02]  /*53a0*/  FSEL R4, R94, -INF , !P5 ;  /* 0xff8000005e047808 */ /* 0x000fe40006800000 */
[----:B------:R-:W-:-:S02]  /*53b0*/  ISETP.GE.AND P5, PT, R5, UR24, PT ;  /* 0x0000001805007c0c */ /* 0x000fc4000bfa6270 */
[----:B------:R-:W-:Y:S02]  /*53c0*/  FMNMX R5, R91, R14, !PT ;  /* 0x0000000e5b057209 */ /* 0x000fe40007800000 */
[----:B------:R-:W-:Y:S02]  /*53d0*/  FSEL R95, R95, -INF , !P3 ;  /* 0xff8000005f5f7808 */ /* 0x000fe40005800000 */
[----:B------:R-:W-:Y:S02]  /*53e0*/  FMNMX R14, R4, R5, !PT ;  /* 0x00000005040e7209 */ /* 0x000fe40007800000 */
[----:B------:R-:W-:Y:S02]  /*53f0*/  FSEL R98, R98, -INF , !P6 ;  /* 0xff80000062627808 */ /* 0x000fe40007000000 */
[----:B------:R-:W-:Y:S02]  /*5400*/  FMNMX R5, R95, R14, !PT ;  /* 0x0000000e5f057209 */ /* 0x000fe40007800000 */
[----:B------:R-:W-:-:S02]  /*5410*/  FSEL R99, R99, -INF , !P4 ;  /* 0xff80000063637808 */ /* 0x000fc40006000000 */
[----:B------:R-:W-:Y:S02]  /*5420*/  FMNMX R14, R98, R5, !PT ;  /* 0x00000005620e7209 */ /* 0x000fe40007800000 */
[----:B------:R-:W-:Y:S02]  /*5430*/  FSEL R94, R93, -INF , !P3 ;  /* 0xff8000005d5e7808 */ /* 0x000fe40005800000 */
[----:B------:R-:W-:Y:S01]  /*5440*/  ISETP.GE.AND P3, PT, R15, UR24, PT ;  /* 0x000000180f007c0c */ /* 0x000fe2000bf66270 */
[----:B------:R-:W-:Y:S01]  /*5450*/  VIADD R15, R2, 0x21 ;  /* 0x00000021020f7836 */ /* 0x000fe20000000000 */
[----:B------:R-:W-:Y:S02]  /*5460*/  FSEL R102, R102, -INF , !P5 ;  /* 0xff80000066667808 */ /* 0x000fe40006800000 */
[----:B------:R-:W-:Y:S02]  /*5470*/  FMNMX R5, R99, R14, !PT ;  /* 0x0000000e63057209 */ /* 0x000fe40007800000 */
[----:B------:R-:W-:-:S02]  /*5480*/  ISETP.GE.AND P2, PT, R21, UR24, PT ;  /* 0x0000001815007c0c */ /* 0x000fc4000bf46270 */
[----:B------:R-:W-:Y:S02]  /*5490*/  FSEL R103, R103, -INF , !P3 ;  /* 0xff80000067677808 */ /* 0x000fe40005800000 */
[----:B------:R-:W-:Y:S02]  /*54a0*/  FMNMX R14, R102, R5, !PT ;  /* 0x00000005660e7209 */ /* 0x000fe40007800000 */
[----:B------:R-:W-:Y:S02]  /*54b0*/  P2R R18, PR, RZ, 0x2 ;  /* 0x00000002ff127803 */ /* 0x000fe40000000000 */
[----:B------:R-:W-:Y:S01]  /*54c0*/  ISETP.GE.AND P1, PT, R15, UR24, PT ;  /* 0x000000180f007c0c */ /* 0x000fe2000bf26270 */
[----:B------:R-:W-:Y:S01]  /*54d0*/  VIADD R15, R2, 0x29 ;  /* 0x00000029020f7836 */ /* 0x000fe20000000000 */
[----:B------:R-:W-:Y:S02]  /*54e0*/  FSEL R106, R106, -INF , !P2 ;  /* 0xff8000006a6a7808 */ /* 0x000fe40005000000 */
[----:B------:R-:W-:-:S02]  /*54f0*/  FMNMX R5, R103, R14, !PT ;  /* 0x0000000e67057209 */ /* 0x000fc40007800000 */
[----:B------:R-:W-:Y:S02]  /*5500*/  P2R R19, PR, RZ, 0x1 ;  /* 0x00000001ff137803 */ /* 0x000fe40000000000 */
[----:B------:R-:W-:Y:S01]  /*5510*/  ISETP.GE.AND P0, PT, R16, UR24, PT ;  /* 0x0000001810007c0c */ /* 0x000fe2000bf06270 */
[----:B------:R-:W-:Y:S01]  /*5520*/  VIADD R16, R2, 0x30 ;  /* 0x0000003002107836 */ /* 0x000fe20000000000 */
[----:B------:R-:W-:Y:S02]  /*5530*/  FSEL R107, R107, -INF , !P1 ;  /* 0xff8000006b6b7808 */ /* 0x000fe40004800000 */
[----:B------:R-:W-:Y:S02]  /*5540*/  FMNMX R14, R106, R5, !PT ;  /* 0x000000056a0e7209 */ /* 0x000fe40007800000 */
[----:B------:R-:W-:Y:S02]  /*5550*/  ISETP.GE.AND P2, PT, R15, UR24, PT ;  /* 0x000000180f007c0c */ /* 0x000fe4000bf46270 */
[----:B------:R-:W-:-:S02]  /*5560*/  FSEL R110, R110, -INF , !P0 ;  /* 0xff8000006e6e7808 */ /* 0x000fc40004000000 */
[----:B------:R-:W-:Y:S02]  /*5570*/  FMNMX R5, R107, R14, !PT ;  /* 0x0000000e6b057209 */ /* 0x000fe40007800000 */
[----:B------:R-:W-:Y:S02]  /*5580*/  FSEL R101, R101, -INF , !P3 ;  /* 0xff80000065657808 */ /* 0x000fe40005800000 */
[----:B------:R-:W-:Y:S02]  /*5590*/  FSEL R111, R111, -INF , !P2 ;  /* 0xff8000006f6f7808 */ /* 0x000fe40005000000 */
[----:B------:R-:W-:Y:S02]  /*55a0*/  FMNMX R14, R110, R5, !PT ;  /* 0x000000056e0e7209 */ /* 0x000fe40007800000 */
[----:B------:R-:W-:Y:S02]  /*55b0*/  ISETP.GE.AND P3, PT, R16, UR24, PT ;  /* 0x0000001810007c0c */ /* 0x000fe4000bf66270 */
[----:B------:R-:W-:-:S02]  /*55c0*/  FSEL R97, R97, -INF , !P4 ;  /* 0xff80000061617808 */ /* 0x000fc40006000000 */
[----:B------:R-:W-:Y:S02]  /*55d0*/  IADD3 R23, R2, 0x38, RZ ;  /* 0x0000003802177810 */ /* 0x000fe40007ffe0ff */
[----:B------:R-:W-:Y:S02]  /*55e0*/  FSEL R114, R114, -INF , !P3 ;  /* 0xff80000072727808 */ /* 0x000fe40005800000 */
[----:B------:R-:W-:Y:S02]  /*55f0*/  FMNMX R5, R111, R14, !PT ;  /* 0x0000000e6f057209 */ /* 0x000fe40007800000 */
[----:B------:R-:W-:Y:S02]  /*5600*/  ISETP.GE.AND P4, PT, R22, UR24, PT ;  /* 0x0000001816007c0c */ /* 0x000fe4000bf86270 */
[----:B------:R-:W-:Y:S02]  /*5610*/  FSEL R100, R100, -INF , !P5 ;  /* 0xff80000064647808 */ /* 0x000fe40006800000 */
[----:B------:R-:W-:-:S02]  /*5620*/  FSEL R115, R115, -INF , !P4 ;  /* 0xff80000073737808 */ /* 0x000fc40006000000 */
[----:B------:R-:W-:Y:S02]  /*5630*/  FMNMX R14, R114, R5, !PT ;  /* 0x00000005720e7209 */ /* 0x000fe40007800000 */
[----:B------:R-:W-:Y:S02]  /*5640*/  ISETP.GE.AND P5, PT, R23, UR24, PT ;  /* 0x0000001817007c0c */ /* 0x000fe4000bfa6270 */
[----:B------:R-:W-:Y:S02]  /*5650*/  FSEL R96, R96, -INF , !P6 ;  /* 0xff80000060607808 */ /* 0x000fe40007000000 */
[----:B------:R-:W-:Y:S02]  /*5660*/  FSEL R118, R118, -INF , !P5 ;  /* 0xff80000076767808 */ /* 0x000fe40006800000 */
[----:B------:R-:W-:Y:S02]  /*5670*/  FMNMX R5, R115, R14, !PT ;  /* 0x0000000e73057209 */ /* 0x000fe40007800000 */
[----:B------:R-:W-:-:S02]  /*5680*/  ISETP.GE.AND P6, PT, R88, UR24, PT ;  /* 0x0000001858007c0c */ /* 0x000fc4000bfc6270 */
[----:B------:R-:W-:Y:S02]  /*5690*/  FMNMX R14, R118, R5, !PT ;  /* 0x00000005760e7209 */ /* 0x000fe40007800000 */
[----:B------:R-:W-:Y:S02]  /*56a0*/  FSEL R119, R119, -INF , !P6 ;  /* 0xff80000077777808 */ /* 0x000fe40007000000 */
[----:B------:R-:W-:Y:S02]  /*56b0*/  P2R R15, PR, RZ, 0x1 ;  /* 0x00000001ff0f7803 */ /* 0x000fe40000000000 */
[----:B------:R-:W-:Y:S02]  /*56c0*/  FMNMX R14, R119, R14, !PT ;  /* 0x0000000e770e7209 */ /* 0x000fe40007800000 */
[----:B------:R-:W-:Y:S02]  /*56d0*/  FSEL R109, R109, -INF , !P2 ;  /* 0xff8000006d6d7808 */ /* 0x000fe40005000000 */
[----:B------:R-:W-:Y:S01]  /*56e0*/  ISETP.NE.AND P2, PT, R20, RZ, PT ;  /* 0x000000ff1400720c */ /* 0x000fe20003f45270 */
[----:B------:R-:W1:Y:S01]  /*56f0*/  SHFL.BFLY PT, R5, R14, 0x1, 0x1f ;  /* 0x0c201f000e057f89 */ /* 0x000e6200000e0000 */
[----:B------:R-:W-:-:S02]  /*5700*/  FSEL R112, R112, -INF , !P3 ;  /* 0xff80000070707808 */ /* 0x000fc40005800000 */
[----:B------:R-:W-:Y:S02]  /*5710*/  P2R R17, PR, RZ, 0x2 ;  /* 0x00000002ff117803 */ /* 0x000fe40000000000 */
[----:B------:R-:W-:Y:S02]  /*5720*/  ISETP.GE.AND P1, PT, R21, UR24, PT ;  /* 0x0000001815007c0c */ /* 0x000fe4000bf26270 */
[----:B------:R-:W-:Y:S02]  /*5730*/  FSEL R117, R117, -INF , !P6 ;  /* 0xff80000075757808 */ /* 0x000fe40007000000 */
[----:B------:R-:W-:Y:S02]  /*5740*/  FSEL R116, R116, -INF , !P5 ;  /* 0xff80000074747808 */ /* 0x000fe40006800000 */
[----:B------:R-:W-:Y:S02]  /*5750*/  FSEL R104, R104, -INF , !P1 ;  /* 0xff80000068687808 */ /* 0x000fe40004800000 */
[----:B------:R-:W-:-:S02]  /*5760*/  ISETP.NE.AND P1, PT, R17, RZ, PT ;  /* 0x000000ff1100720c */ /* 0x000fc40003f25270 */
[----:B------:R-:W-:Y:S02]  /*5770*/  FSEL R113, R113, -INF , !P4 ;  /* 0xff80000071717808 */ /* 0x000fe40006000000 */
[----:B------:R-:W-:Y:S02]  /*5780*/  FSEL R105, R105, -INF , !P1 ;  /* 0xff80000069697808 */ /* 0x000fe40004800000 */
[----:B------:R-:W-:Y:S02]  /*5790*/  ISETP.NE.AND P1, PT, R18, RZ, PT ;  /* 0x000000ff1200720c */ /* 0x000fe40003f25270 */
[----:B-1----:R-:W-:-:S05]  /*57a0*/  FMNMX R16, R14, R5, !PT ;  /* 0x000000050e107209 */ /* 0x002fca0007800000 */
[----:B------:R-:W1:Y:S02]  /*57b0*/  SHFL.BFLY PT, R5, R16, 0x2, 0x1f ;  /* 0x0c401f0010057f89 */ /* 0x000e6400000e0000 */
[----:B-1----:R-:W-:-:S04]  /*57c0*/  FMNMX R5, R16, R5, !PT ;  /* 0x0000000510057209 */ /* 0x002fc80007800000 */
[----:B------:R-:W-:-:S04]  /*57d0*/  FSETP.NEU.AND P0, PT, R5, -INF , PT ;  /* 0xff8000000500780b */ /* 0x000fc80003f0d000 */
[----:B------:R-:W-:Y:S02]  /*57e0*/  FSEL R124, R5, RZ, P0 ;  /* 0x000000ff057c7208 */ /* 0x000fe40000000000 */
[----:B------:R-:W-:Y:S02]  /*57f0*/  ISETP.NE.AND P0, PT, R15, RZ, PT ;  /* 0x000000ff0f00720c */ /* 0x000fe40003f05270 */
[----:B------:R-:W-:Y:S01]  /*5800*/  FMNMX R15, R121, R10, !PT ;  /* 0x0000000a790f7209 */ /* 0x000fe20007800000 */
[----:B------:R-:W-:Y:S01]  /*5810*/  FMUL R22, R124, UR25 ;  /* 0x000000197c167c20 */ /* 0x000fe20008400000 */
[----:B------:R-:W-:Y:S01]  /*5820*/  FSEL R108, R108, -INF , !P0 ;  /* 0xff8000006c6c7808 */ /* 0x000fe20004000000 */
[----:B------:R-:W-:-:S01]  /*5830*/  FADD R124, -R124, R13 ;  /* 0x0000000d7c7c7221 */ /* 0x000fc20000000100 */
[----:B------:R-:W-:Y:S01]  /*5840*/  FMNMX R15, R120, R15, !PT ;  /* 0x0000000f780f7209 */ /* 0x000fe20007800000 */
[----:B------:R-:W-:-:S01]  /*5850*/  FFMA R90, R90, UR25, -R22 ;  /* 0x000000195a5a7c23 */ /* 0x000fc20008000816 */
[--C-:B------:R-:W-:Y:S01]  /*5860*/  FFMA R20, R4, UR25, -R22.reuse ;  /* 0x0000001904147c23 */ /* 0x100fe20008000816 */
[----:B------:R-:W-:-:S01]  /*5870*/  FFMA R95, R95, UR25, -R22 ;  /* 0x000000195f5f7c23 */ /* 0x000fc20008000816 */
[----:B------:R-:W-:Y:S01]  /*5880*/  FMNMX R15, R122, R15, !PT ;  /* 0x0000000f7a0f7209 */ /* 0x000fe20007800000 */
[----:B------:R-:W-:-:S01]  /*5890*/  FFMA R14, R91, UR25, -R22 ;  /* 0x000000195b0e7c23 */ /* 0x000fc20008000816 */
[----:B------:R-:W-:Y:S01]  /*58a0*/  FSETP.GEU.AND P3, PT, R90, -126, PT ;  /* 0xc2fc00005a00780b */ /* 0x000fe20003f6e000 */
        /* <DEDUP_REMOVED lines=12> */
[----:B------:R-:W-:Y:S01]  /*5970*/  @!P3 FMUL R90, R90, 0.5 ;  /* 0x3f0000005a5ab820 */ /* 0x000fe20000400000 */
[----:B------:R-:W-:Y:S01]  /*5980*/  FMNMX R4, R100, R15, !PT ;  /* 0x0000000f64047209 */ /* 0x000fe20007800000 */
[----:B------:R-:W-:-:S01]  /*5990*/  FFMA R93, R110, UR25, -R22 ;  /* 0x000000196e5d7c23 */ /* 0x000fc20008000816 */
[----:B------:R-:W-:Y:S01]  /*59a0*/  ISETP.NE.AND P0, PT, R19, RZ, PT ;  /* 0x000000ff1300720c */ /* 0x000fe20003f05270 */
[----:B------:R-:W1:Y:S01]  /*59b0*/  MUFU.EX2 R16, R90 ;  /* 0x0000005a00107308 */ /* 0x000e620000000800 */
[----:B------:R-:W-:Y:S01]  /*59c0*/  FMNMX R15, R101, R4, !PT ;  /* 0x00000004650f7209 */ /* 0x000fe20007800000 */
[----:B------:R-:W-:Y:S01]  /*59d0*/  @!P6 FMUL R95, R95, 0.5 ;  /* 0x3f0000005f5fe820 */ /* 0x000fe20000400000 */
[----:B------:R-:W-:-:S01]  /*59e0*/  FFMA R107, R107, UR25, -R22 ;  /* 0x000000196b6b7c23 */ /* 0x000fc20008000816 */
[----:B------:R-:W-:Y:S01]  /*59f0*/  @!P5 FMUL R20, R20, 0.5 ;  /* 0x3f0000001414d820 */ /* 0x000fe20000400000 */
[----:B------:R-:W-:Y:S01]  /*5a00*/  FMNMX R4, R104, R15, !PT ;  /* 0x0000000f68047209 */ /* 0x000fe20007800000 */
[--C-:B------:R-:W-:Y:S01]  /*5a10*/  FFMA R114, R114, UR25, -R22.reuse ;  /* 0x0000001972727c23 */ /* 0x100fe20008000816 */
[----:B------:R-:W-:-:S01]  /*5a20*/  FFMA R115, R115, UR25, -R22 ;  /* 0x0000001973737c23 */ /* 0x000fc20008000816 */
[----:B------:R-:W-:Y:S01]  /*5a30*/  @!P4 FMUL R14, R14, 0.5 ;  /* 0x3f0000000e0ec820 */ /* 0x000fe20000400000 */
[----:B------:R-:W-:Y:S01]  /*5a40*/  FMNMX R15, R105, R4, !PT ;  /* 0x00000004690f7209 */ /* 0x000fe20007800000 */
[----:B------:R-:W2:Y:S01]  /*5a50*/  MUFU.EX2 R20, R20 ;  /* 0x0000001400147308 */ /* 0x000ea20000000800 */
[----:B------:R-:W-:-:S01]  /*5a60*/  FFMA R118, R118, UR25, -R22 ;  /* 0x0000001976767c23 */ /* 0x000fc20008000816 */
[----:B------:R-:W-:Y:S01]  /*5a70*/  FFMA R119, R119, UR25, -R22 ;  /* 0x0000001977777c23 */ /* 0x000fe20008000816 */
[----:B------:R-:W-:Y:S01]  /*5a80*/  FMNMX R4, R108, R15, !PT ;  /* 0x0000000f6c047209 */ /* 0x000fe20007800000 */
[----:B------:R-:W-:Y:S01]  /*5a90*/  FMUL R124, R124, UR25 ;  /* 0x000000197c7c7c20 */ /* 0x000fe20008400000 */
[----:B-1----:R-:W-:-:S03]  /*5aa0*/  @!P3 FMUL R16, R16, R16 ;  /* 0x000000101010b220 */ /* 0x002fc60000400000 */
[----:B------:R-:W1:Y:S01]  /*5ab0*/  MUFU.EX2 R15, R95 ;  /* 0x0000005f000f7308 */ /* 0x000e620000000800 */
[----:B------:R-:W-:Y:S02]  /*5ac0*/  FSETP.GEU.AND P3, PT, R23, -126, PT ;  /* 0xc2fc00001700780b */ /* 0x000fe40003f6e000 */
[----:B------:R-:W-:-:S04]  /*5ad0*/  FMNMX R17, R109, R4, !PT ;  /* 0x000000046d117209 */ /* 0x000fc80007800000 */
[----:B------:R-:W-:Y:S01]  /*5ae0*/  FMNMX R4, R112, R17, !PT ;  /* 0x0000001170047209 */ /* 0x000fe20007800000 */
[----:B------:R-:W3:Y:S01]  /*5af0*/  MUFU.EX2 R14, R14 ;  /* 0x0000000e000e7308 */ /* 0x000ee20000000800 */
[----:B--2---:R-:W-:Y:S01]  /*5b00*/  @!P5 FMUL R20, R20, R20 ;  /* 0x000000141414d220 */ /* 0x004fe20000400000 */
[----:B------:R-:W-:Y:S02]  /*5b10*/  FSETP.GEU.AND P5, PT, R89, -126, PT ;  /* 0xc2fc00005900780b */ /* 0x000fe40003fae000 */
[----:B------:R-:W-:Y:S02]  /*5b20*/  FMNMX R17, R113, R4, !PT ;  /* 0x0000000471117209 */ /* 0x000fe40007800000 */
[----:B------:R-:W-:Y:S02]  /*5b30*/  @!P3 FMUL R23, R23, 0.5 ;  /* 0x3f0000001717b820 */ /* 0x000fe40000400000 */
[----:B------:R-:W-:Y:S01]  /*5b40*/  FMNMX R4, R116, R17, !PT ;  /* 0x0000001174047209 */ /* 0x000fe20007800000 */
[----:B-1----:R-:W-:Y:S01]  /*5b50*/  @!P6 FMUL R15, R15, R15 ;  /* 0x0000000f0f0fe220 */ /* 0x002fe20000400000 */
[----:B------:R-:W-:-:S02]  /*5b60*/  FSETP.GEU.AND P6, PT, R21, -126, PT ;  /* 0xc2fc00001500780b */ /* 0x000fc40003fce000 */
[----:B------:R-:W-:Y:S01]  /*5b70*/  FMNMX R4, R117, R4, !PT ;  /* 0x0000000475047209 */ /* 0x000fe20007800000 */
[----:B------:R-:W1:Y:S02]  /*5b80*/  MUFU.EX2 R23, R23 ;  /* 0x0000001700177308 */ /* 0x000e640000000800 */
[----:B------:R-:W-:Y:S01]  /*5b90*/  @!P5 FMUL R89, R89, 0.5 ;  /* 0x3f0000005959d820 */ /* 0x000fe20000400000 */
[----:B---3--:R-:W-:Y:S01]  /*5ba0*/  @!P4 FMUL R14, R14, R14 ;  /* 0x0000000e0e0ec220 */ /* 0x008fe20000400000 */
[----:B------:R-:W-:Y:S01]  /*5bb0*/  FSETP.GEU.AND P4, PT, R99, -126, PT ;  /* 0xc2fc00006300780b */ /* 0x000fe20003f8e000 */
[----:B------:R-:W2:Y:S03]  /*5bc0*/  SHFL.BFLY PT, R19, R4, 0x1, 0x1f ;  /* 0x0c201f0004137f89 */ /* 0x000ea600000e0000 */
[----:B------:R-:W3:Y:S02]  /*5bd0*/  MUFU.EX2 R89, R89 ;  /* 0x0000005900597308 */ /* 0x000ee40000000800 */
[----:B------:R-:W-:-:S06]  /*5be0*/  @!P6 FMUL R21, R21, 0.5 ;  /* 0x3f0000001515e820 */ /* 0x000fcc0000400000 */
[----:B------:R-:W4:Y:S01]  /*5bf0*/  MUFU.EX2 R21, R21 ;  /* 0x0000001500157308 */ /* 0x000f220000000800 */
[----:B-1----:R-:W-:Y:S01]  /*5c00*/  @!P3 FMUL R23, R23, R23 ;  /* 0x000000171717b220 */ /* 0x002fe20000400000 */
[----:B------:R-:W-:Y:S01]  /*5c10*/  @!P4 FMUL R99, R99, 0.5 ;  /* 0x3f0000006363c820 */ /* 0x000fe20000400000 */
[----:B------:R-:W-:-:S05]  /*5c20*/  FSETP.GEU.AND P3, PT, R91, -126, PT ;  /* 0xc2fc00005b00780b */ /* 0x000fca0003f6e000 */
[----:B------:R-:W1:Y:S01]  /*5c30*/  MUFU.EX2 R17, R99 ;  /* 0x0000006300117308 */ /* 0x000e620000000800 */
[----:B---3--:R-:W-:Y:S01]  /*5c40*/  @!P5 FMUL R89, R89, R89 ;  /* 0x000000595959d220 */ /* 0x008fe20000400000 */
[----:B------:R-:W-:Y:S02]  /*5c50*/  FSETP.GEU.AND P5, PT, R93, -126, PT ;  /* 0xc2fc00005d00780b */ /* 0x000fe40003fae000 */
[----:B--2---:R-:W-:-:S04]  /*5c60*/  FMNMX R4, R4, R19, !PT ;  /* 0x0000001304047209 */ /* 0x004fc80007800000 */
[----:B------:R-:W-:Y:S01]  /*5c70*/  @!P3 FMUL R91, R91, 0.5 ;  /* 0x3f0000005b5bb820 */ /* 0x000fe20000400000 */
[----:B----4-:R-:W-:Y:S01]  /*5c80*/  @!P6 FMUL R21, R21, R21 ;  /* 0x000000151515e220 */ /* 0x010fe20000400000 */
[----:B------:R-:W-:Y:S01]  /*5c90*/  FSETP.GEU.AND P6, PT, R18, -126, PT ;  /* 0xc2fc00001200780b */ /* 0x000fe20003fce000 */
[----:B------:R-:W2:Y:S03]  /*5ca0*/  SHFL.BFLY PT, R95, R4, 0x2, 0x1f ;  /* 0x0c401f00045f7f89 */ /* 0x000ea600000e0000 */
[----:B------:R-:W3:Y:S01]  /*5cb0*/  MUFU.EX2 R91, R91 ;  /* 0x0000005b005b7308 */ /* 0x000ee20000000800 */
[----:B------:R-:W-:Y:S01]  /*5cc0*/  @!P5 FMUL R93, R93, 0.5 ;  /* 0x3f0000005d5dd820 */ /* 0x000fe20000400000 */
[----:B-1----:R-:W-:Y:S01]  /*5cd0*/  @!P4 FMUL R17, R17, R17 ;  /* 0x000000111111c220 */ /* 0x002fe20000400000 */
[----:B------:R-:W-:-:S05]  /*5ce0*/  FSETP.GEU.AND P4, PT, R107, -126, PT ;  /* 0xc2fc00006b00780b */ /* 0x000fca0003f8e000 */
[----:B------:R-:W1:Y:S01]  /*5cf0*/  MUFU.EX2 R93, R93 ;  /* 0x0000005d005d7308 */ /* 0x000e620000000800 */
[----:B------:R-:W-:-:S07]  /*5d00*/  @!P6 FMUL R18, R18, 0.5 ;  /* 0x3f0000001212e820 */ /* 0x000fce0000400000 */
[----:B------:R-:W4:Y:S01]  /*5d10*/  MUFU.EX2 R18, R18 ;  /* 0x0000001200127308 */ /* 0x000f220000000800 */
[----:B------:R-:W-:Y:S01]  /*5d20*/  @!P4 FMUL R107, R107, 0.5 ;  /* 0x3f0000006b6bc820 */ /* 0x000fe20000400000 */
[----:B---3--:R-:W-:Y:S01]  /*5d30*/  @!P3 FMUL R91, R91, R91 ;  /* 0x0000005b5b5bb220 */ /* 0x008fe20000400000 */
[----:B------:R-:W-:Y:S02]  /*5d40*/  FSETP.GEU.AND P3, PT, R114, -126, PT ;  /* 0xc2fc00007200780b */ /* 0x000fe40003f6e000 */
[----:B--2---:R-:W-:-:S03]  /*5d50*/  FMNMX R4, R4, R95, !PT ;  /* 0x0000005f04047209 */ /* 0x004fc60007800000 */
[----:B------:R-:W2:Y:S01]  /*5d60*/  MUFU.EX2 R19, R107 ;  /* 0x0000006b00137308 */ /* 0x000ea20000000800 */
[----:B-1----:R-:W-:Y:S01]  /*5d70*/  @!P5 FMUL R93, R93, R93 ;  /* 0x0000005d5d5dd220 */ /* 0x002fe20000400000 */
[----:B------:R-:W-:-:S06]  /*5d80*/  FSETP.GEU.AND P5, PT, R118, -126, PT ;  /* 0xc2fc00007600780b */ /* 0x000fcc0003fae000 */
[----:B------:R-:W-:Y:S01]  /*5d90*/  @!P3 FMUL R114, R114, 0.5 ;  /* 0x3f0000007272b820 */ /* 0x000fe20000400000 */
[----:B----4-:R-:W-:Y:S01]  /*5da0*/  @!P6 FMUL R18, R18, R18 ;  /* 0x000000121212e220 */ /* 0x010fe20000400000 */
[C---:B------:R-:W-:Y:S02]  /*5db0*/  FSETP.NEU.AND P6, PT, R4.reuse, -INF , PT ;  /* 0xff8000000400780b */ /* 0x040fe40003fcd000 */
[----:B------:R-:W1:Y:S02]  /*5dc0*/  MUFU.EX2 R90, R114 ;  /* 0x00000072005a7308 */ /* 0x000e640000000800 */
[----:B------:R-:W-:Y:S01]  /*5dd0*/  FSEL R95, R4, RZ, P6 ;  /* 0x000000ff045f7208 */ /* 0x000fe20003000000 */
[----:B------:R-:W-:Y:S01]  /*5de0*/  @!P5 FMUL R118, R118, 0.5 ;  /* 0x3f0000007676d820 */ /* 0x000fe20000400000 */
[----:B------:R-:W-:Y:S01]  /*5df0*/  FSETP.GEU.AND P6, PT, R119, -126, PT ;  /* 0xc2fc00007700780b */ /* 0x000fe20003fce000 */
[----:B--2---:R-:W-:Y:S01]  /*5e00*/  @!P4 FMUL R19, R19, R19 ;  /* 0x000000131313c220 */ /* 0x004fe20000400000 */
[----:B------:R-:W-:Y:S01]  /*5e10*/  FSETP.GEU.AND P4, PT, R115, -126, PT ;  /* 0xc2fc00007300780b */ /* 0x000fe20003f8e000 */
[C---:B------:R-:W-:Y:S01]  /*5e20*/  FMUL R99, R95.reuse, UR25 ;  /* 0x000000195f637c20 */ /* 0x040fe20008400000 */
[----:B------:R-:W2:Y:S01]  /*5e30*/  MUFU.EX2 R92, R118 ;  /* 0x00000076005c7308 */ /* 0x000ea20000000800 */
[----:B------:R-:W-:-:S01]  /*5e40*/  FADD R95, -R95, R10 ;  /* 0x0000000a5f5f7221 */ /* 0x000fc20000000100 */
[----:B------:R-:W-:Y:S01]  /*5e50*/  FADD R10, R16, R91 ;  /* 0x0000005b100a7221 */ /* 0x000fe20000000000 */
[----:B------:R-:W-:-:S01]  /*5e60*/  FFMA R121, R121, UR25, -R99 ;  /* 0x0000001979797c23 */ /* 0x000fc20008000863 */
[--C-:B------:R-:W-:Y:S01]  /*5e70*/  FFMA R120, R120, UR25, -R99.reuse ;  /* 0x0000001978787c23 */ /* 0x100fe20008000863 */
[----:B------:R-:W-:-:S01]  /*5e80*/  FFMA R122, R122, UR25, -R99 ;  /* 0x000000197a7a7c23 */ /* 0x000fc20008000863 */
[--C-:B------:R-:W-:Y:S01]  /*5e90*/  FFMA R103, R94, UR25, -R99.reuse ;  /* 0x000000195e677c23 */ /* 0x100fe20008000863 */
[----:B------:R-:W-:-:S01]  /*5ea0*/  FFMA R106, R96, UR25, -R99 ;  /* 0x00000019606a7c23 */ /* 0x000fc20008000863 */
[--C-:B------:R-:W-:Y:S01]  /*5eb0*/  FFMA R107, R97, UR25, -R99.reuse ;  /* 0x00000019616b7c23 */ /* 0x100fe20008000863 */
[----:B------:R-:W-:Y:S01]  /*5ec0*/  @!P6 FMUL R119, R119, 0.5 ;  /* 0x3f0000007777e820 */ /* 0x000fe20000400000 */
[----:B-1----:R-:W-:Y:S01]  /*5ed0*/  @!P3 FMUL R90, R90, R90 ;  /* 0x0000005a5a5ab220 */ /* 0x002fe20000400000 */
[----:B------:R-:W-:Y:S01]  /*5ee0*/  @!P4 FMUL R115, R115, 0.5 ;  /* 0x3f0000007373c820 */ /* 0x000fe20000400000 */
[----:B------:R-:W-:Y:S01]  /*5ef0*/  FSETP.GEU.AND P3, PT, R121, -126, PT ;  /* 0xc2fc00007900780b */ /* 0x000fe20003f6e000 */
[----:B------:R-:W1:Y:S01]  /*5f00*/  MUFU.EX2 R88, R119 ;  /* 0x0000007700587308 */ /* 0x000e620000000800 */
[----:B------:R-:W-:-:S01]  /*5f10*/  FFMA R110, R100, UR25, -R99 ;  /* 0x00000019646e7c23 */ /* 0x000fc20008000863 */
[--C-:B------:R-:W-:Y:S01]  /*5f20*/  FFMA R111, R101, UR25, -R99.reuse ;  /* 0x00000019656f7c23 */ /* 0x100fe20008000863 */
[----:B------:R-:W-:-:S01]  /*5f30*/  FFMA R104, R104, UR25, -R99 ;  /* 0x0000001968687c23 */ /* 0x000fc20008000863 */
[----:B--2---:R-:W-:Y:S01]  /*5f40*/  @!P5 FMUL R92, R92, R92 ;  /* 0x0000005c5c5cd220 */ /* 0x004fe20000400000 */
[----:B------:R-:W-:Y:S01]  /*5f50*/  FSETP.GEU.AND P5, PT, R122, -126, PT ;  /* 0xc2fc00007a00780b */ /* 0x000fe20003fae000 */
[--C-:B------:R-:W-:Y:S01]  /*5f60*/  FFMA R108, R108, UR25, -R99.reuse ;  /* 0x000000196c6c7c23 */ /* 0x100fe20008000863 */
[----:B------:R-:W-:-:S01]  /*5f70*/  FFMA R112, R112, UR25, -R99 ;  /* 0x0000001970707c23 */ /* 0x000fc20008000863 */
[----:B------:R2:W3:Y:S01]  /*5f80*/  MUFU.EX2 R22, R115 ;  /* 0x0000007300167308 */ /* 0x0004e20000000800 */
[----:B------:R-:W-:-:S01]  /*5f90*/  FFMA R113, R113, UR25, -R99 ;  /* 0x0000001971717c23 */ /* 0x000fc20008000863 */
[----:B------:R-:W-:Y:S01]  /*5fa0*/  FFMA R116, R116, UR25, -R99 ;  /* 0x0000001974747c23 */ /* 0x000fe20008000863 */
[----:B------:R-:W-:Y:S01]  /*5fb0*/  FMUL R95, R95, UR25 ;  /* 0x000000195f5f7c20 */ /* 0x000fe20008400000 */
[----:B------:R-:W-:Y:S01]  /*5fc0*/  @!P3 FMUL R121, R121, 0.5 ;  /* 0x3f0000007979b820 */ /* 0x000fe20000400000 */
[----:B------:R-:W-:-:S01]  /*5fd0*/  FADD R13, R14, R19 ;  /* 0x000000130e0d7221 */ /* 0x000fc20000000000 */
[----:B------:R-:W-:-:S02]  /*5fe0*/  F2FP.SATFINITE.E4M3.F32.PACK_AB_MERGE_C R14, RZ, R14, RZ ;  /* 0x0000000eff0e723e */ /* 0x000fc400048070ff */
[----:B------:R-:W4:Y:S01]  /*5ff0*/  MUFU.EX2 R94, R121 ;  /* 0x00000079005e7308 */ /* 0x000f220000000800 */
[----:B-1----:R-:W-:Y:S01]  /*6000*/  @!P6 FMUL R88, R88, R88 ;  /* 0x000000585858e220 */ /* 0x002fe20000400000 */
[----:B------:R-:W-:Y:S01]  /*6010*/  FSETP.GEU.AND P6, PT, R103, -126, PT ;  /* 0xc2fc00006700780b */ /* 0x000fe20003fce000 */
[----:B------:R-:W-:Y:S01]  /*6020*/  @!P5 FMUL R122, R122, 0.5 ;  /* 0x3f0000007a7ad820 */ /* 0x000fe20000400000 */
[----:B--2---:R-:W-:Y:S01]  /*6030*/  FADD R115, R23, R90 ;  /* 0x0000005a17737221 */ /* 0x004fe20000000000 */
[----:B------:R-:W-:-:S01]  /*6040*/  FADD R119, R21, R88 ;  /* 0x0000005815777221 */ /* 0x000fc20000000000 */
[----:B------:R-:W-:Y:S02]  /*6050*/  F2FP.SATFINITE.E4M3.F32.PACK_AB_MERGE_C R90, RZ, R90, RZ ;  /* 0x0000005aff5a723e */ /* 0x000fe400048070ff */
[----:B------:R-:W1:Y:S01]  /*6060*/  MUFU.EX2 R102, R122 ;  /* 0x0000007a00667308 */ /* 0x000e620000000800 */
[----:B---3--:R-:W-:Y:S01]  /*6070*/  @!P4 FMUL R22, R22, R22 ;  /* 0x000000161616c220 */ /* 0x008fe20000400000 */
[----:B------:R-:W-:Y:S01]  /*6080*/  FSETP.GEU.AND P4, PT, R120, -126, PT ;  /* 0xc2fc00007800780b */ /* 0x000fe20003f8e000 */
[----:B------:R-:W-:-:S01]  /*6090*/  FADD R114, R10, R115 ;  /* 0x000000730a727221 */ /* 0x000fc20000000000 */
[----:B------:R-:W-:-:S02]  /*60a0*/  F2FP.SATFINITE.E4M3.F32.PACK_AB_MERGE_C R21, RZ, R21, RZ ;  /* 0x00000015ff15723e */ /* 0x000fc400048070ff */
[----:B------:R-:W-:Y:S01]  /*60b0*/  F2FP.SATFINITE.E4M3.F32.PACK_AB_MERGE_C R16, RZ, R16, RZ ;  /* 0x00000010ff10723e */ /* 0x000fe200048070ff */
[----:B------:R-:W-:Y:S01]  /*60c0*/  @!P6 FMUL R103, R103, 0.5 ;  /* 0x3f0000006767e820 */ /* 0x000fe20000400000 */
[----:B------:R-:W-:Y:S01]  /*60d0*/  LOP3.LUT R14, R14, 0xffff, RZ, 0xc0, !PT ;  /* 0x0000ffff0e0e7812 */ /* 0x000fe200078ec0ff */
[----:B----4-:R-:W-:Y:S01]  /*60e0*/  @!P3 FMUL R94, R94, R94 ;  /* 0x0000005e5e5eb220 */ /* 0x010fe20000400000 */
[----:B------:R-:W-:Y:S01]  /*60f0*/  FSETP.GEU.AND P3, PT, R106, -126, PT ;  /* 0xc2fc00006a00780b */ /* 0x000fe20003f6e000 */
[----:B------:R-:W2:Y:S01]  /*6100*/  MUFU.EX2 R96, R103 ;  /* 0x0000006700607308 */ /* 0x000ea20000000800 */
[----:B------:R-:W-:Y:S02]  /*6110*/  F2FP.SATFINITE.E4M3.F32.PACK_AB_MERGE_C R23, RZ, R23, RZ ;  /* 0x00000017ff17723e */ /* 0x000fe400048070ff */
[----:B------:R-:W-:Y:S01]  /*6120*/  LOP3.LUT R21, R21, 0xffff, RZ, 0xc0, !PT ;  /* 0x0000ffff15157812 */ /* 0x000fe200078ec0ff */
[----:B------:R-:W-:Y:S01]  /*6130*/  @!P4 FMUL R120, R120, 0.5 ;  /* 0x3f0000007878c820 */ /* 0x000fe20000400000 */
[----:B------:R-:W-:Y:S01]  /*6140*/  F2FP.SATFINITE.E4M3.F32.PACK_AB_MERGE_C R91, RZ, R91, RZ ;  /* 0x0000005bff5b723e */ /* 0x000fe200048070ff */
[----:B-1----:R-:W-:Y:S01]  /*6150*/  @!P5 FMUL R102, R102, R102 ;  /* 0x000000666666d220 */ /* 0x002fe20000400000 */
[----:B------:R-:W-:Y:S01]  /*6160*/  FSETP.GEU.AND P5, PT, R110, -126, PT ;  /* 0xc2fc00006e00780b */ /* 0x000fe20003fae000 */
[----:B------:R-:W1:Y:S01]  /*6170*/  MUFU.EX2 R98, R120 ;  /* 0x0000007800627308 */ /* 0x000e620000000800 */
[----:B------:R-:W-:Y:S01]  /*6180*/  F2FP.SATFINITE.E4M3.F32.PACK_AB_MERGE_C R19, RZ, R19, RZ ;  /* 0x00000013ff13723e */ /* 0x000fe200048070ff */
[----:B------:R-:W-:Y:S01]  /*6190*/  IMAD.U32 R23, R23, 0x10000, RZ ;  /* 0x0001000017177824 */ /* 0x000fe200078e00ff */
[----:B------:R-:W-:Y:S01]  /*61a0*/  F2FP.SATFINITE.E4M3.F32.PACK_AB_MERGE_C R88, RZ, R88, RZ ;  /* 0x00000058ff58723e */ /* 0x000fe200048070ff */
[----:B------:R-:W-:Y:S01]  /*61b0*/  @!P3 FMUL R106, R106, 0.5 ;  /* 0x3f0000006a6ab820 */ /* 0x000fe20000400000 */
[----:B------:R-:W-:Y:S01]  /*61c0*/  LOP3.LUT R19, R19, 0xffff, RZ, 0xc0, !PT ;  /* 0x0000ffff13137812 */ /* 0x000fe200078ec0ff */
[----:B------:R-:W-:Y:S01]  /*61d0*/  IMAD.U32 R91, R91, 0x10000, RZ ;  /* 0x000100005b5b7824 */ /* 0x000fe200078e00ff */
[----:B------:R-:W-:Y:S01]  /*61e0*/  LOP3.LUT R88, R88, 0xffff, RZ, 0xc0, !PT ;  /* 0x0000ffff58587812 */ /* 0x000fe200078ec0ff */
[----:B------:R3:W4:Y:S01]  /*61f0*/  MUFU.EX2 R97, R106 ;  /* 0x0000006a00617308 */ /* 0x0007220000000800 */
[----:B--2---:R-:W-:Y:S01]  /*6200*/  @!P6 FMUL R96, R96, R96 ;  /* 0x000000606060e220 */ /* 0x004fe20000400000 */
[----:B------:R-:W-:-:S02]  /*6210*/  FSETP.GEU.AND P6, PT, R111, -126, PT ;  /* 0xc2fc00006f00780b */ /* 0x000fc40003fce000 */
[----:B------:R-:W-:Y:S01]  /*6220*/  @!P5 FMUL R110, R110, 0.5 ;  /* 0x3f0000006e6ed820 */ /* 0x000fe20000400000 */
[----:B------:R-:W-:-:S03]  /*6230*/  IMAD.SHL.U32 R88, R88, 0x1000000, RZ ;  /* 0x0100000058587824 */ /* 0x000fc600078e00ff */
[----:B------:R2:W5:Y:S01]  /*6240*/  MUFU.EX2 R101, R110 ;  /* 0x0000006e00657308 */ /* 0x0005620000000800 */
[----:B-1----:R-:W-:Y:S01]  /*6250*/  @!P4 FMUL R98, R98, R98 ;  /* 0x000000626262c220 */ /* 0x002fe20000400000 */
[----:B------:R-:W-:Y:S01]  /*6260*/  FSETP.GEU.AND P4, PT, R107, -126, PT ;  /* 0xc2fc00006b00780b */ /* 0x000fe20003f8e000 */
[----:B---3--:R-:W-:-:S04]  /*6270*/  FFMA R106, R105, UR25, -R99 ;  /* 0x00000019696a7c23 */ /* 0x008fc80008000863 */
[----:B------:R-:W-:Y:S01]  /*6280*/  @!P6 FMUL R111, R111, 0.5 ;  /* 0x3f0000006f6fe820 */ /* 0x000fe20000400000 */
[----:B----4-:R-:W-:Y:S01]  /*6290*/  @!P3 FMUL R97, R97, R97 ;  /* 0x000000616161b220 */ /* 0x010fe20000400000 */
[----:B------:R-:W-:Y:S02]  /*62a0*/  FSETP.GEU.AND P3, PT, R104, -126, PT ;  /* 0xc2fc00006800780b */ /* 0x000fe40003f6e000 */
[----:B------:R-:W1:Y:S01]  /*62b0*/  MUFU.EX2 R103, R111 ;  /* 0x0000006f00677308 */ /* 0x000e620000000800 */
[----:B--2---:R-:W-:-:S01]  /*62c0*/  FFMA R110, R109, UR25, -R99 ;  /* 0x000000196d6e7c23 */ /* 0x004fc20008000863 */
[----:B------:R-:W-:Y:S01]  /*62d0*/  FFMA R99, R117, UR25, -R99 ;  /* 0x0000001975637c23 */ /* 0x000fe20008000863 */
[----:B------:R-:W-:-:S01]  /*62e0*/  FADD R117, R89, R92 ;  /* 0x0000005c59757221 */ /* 0x000fc20000000000 */
[----:B------:R-:W-:Y:S01]  /*62f0*/  @!P4 FMUL R107, R107, 0.5 ;  /* 0x3f0000006b6bc820 */ /* 0x000fe20000400000 */
[----:B------:R-:W-:Y:S01]  /*6300*/  F2FP.SATFINITE.E4M3.F32.PACK_AB_MERGE_C R89, RZ, R89, RZ ;  /* 0x00000059ff59723e */ /* 0x000fe200048070ff */
[----:B-----5:R-:W-:Y:S01]  /*6310*/  @!P5 FMUL R101, R101, R101 ;  /* 0x000000656565d220 */ /* 0x020fe20000400000 */
[----:B------:R-:W-:Y:S01]  /*6320*/  FSETP.GEU.AND P5, PT, R108, -126, PT ;  /* 0xc2fc00006c00780b */ /* 0x000fe20003fae000 */
[----:B------:R-:W2:Y:S01]  /*6330*/  MUFU.EX2 R100, R107 ;  /* 0x0000006b00647308 */ /* 0x000ea20000000800 */
[----:B------:R-:W-:Y:S01]  /*6340*/  F2FP.SATFINITE.E4M3.F32.PACK_AB_MERGE_C R92, RZ, R92, RZ ;  /* 0x0000005cff5c723e */ /* 0x000fe200048070ff */
[----:B------:R-:W-:-:S02]  /*6350*/  IMAD.U32 R89, R89, 0x10000, RZ ;  /* 0x0001000059597824 */ /* 0x000fc400078e00ff */
[----:B------:R-:W-:-:S04]  /*6360*/  @!P3 FMUL R104, R104, 0.5 ;  /* 0x3f0000006868b820 */ /* 0x000fc80000400000 */
[----:B------:R-:W3:Y:S01]  /*6370*/  MUFU.EX2 R105, R104 ;  /* 0x0000006800697308 */ /* 0x000ee20000000800 */
[----:B-1----:R-:W-:Y:S01]  /*6380*/  @!P6 FMUL R103, R103, R103 ;  /* 0x000000676767e220 */ /* 0x002fe20000400000 */
[----:B------:R-:W-:Y:S02]  /*6390*/  FSETP.GEU.AND P6, PT, R110, -126, PT ;  /* 0xc2fc00006e00780b */ /* 0x000fe40003fce000 */
[----:B------:R-:W-:-:S04]  /*63a0*/  @!P5 FMUL R108, R108, 0.5 ;  /* 0x3f0000006c6cd820 */ /* 0x000fc80000400000 */
[----:B------:R1:W4:Y:S01]  /*63b0*/  MUFU.EX2 R109, R108 ;  /* 0x0000006c006d7308 */ /* 0x0003220000000800 */
[----:B--2---:R-:W-:Y:S01]  /*63c0*/  @!P4 FMUL R100, R100, R100 ;  /* 0x000000646464c220 */ /* 0x004fe20000400000 */
[----:B------:R-:W-:-:S05]  /*63d0*/  FSETP.GEU.AND P4, PT, R106, -126, PT ;  /* 0xc2fc00006a00780b */ /* 0x000fca0003f8e000 */
[----:B------:R-:W-:Y:S01]  /*63e0*/  @!P6 FMUL R110, R110, 0.5 ;  /* 0x3f0000006e6ee820 */ /* 0x000fe20000400000 */
[----:B---3--:R-:W-:Y:S01]  /*63f0*/  @!P3 FMUL R105, R105, R105 ;  /* 0x000000696969b220 */ /* 0x008fe20000400000 */
[----:B------:R-:W-:Y:S02]  /*6400*/  FSETP.GEU.AND P3, PT, R112, -126, PT ;  /* 0xc2fc00007000780b */ /* 0x000fe40003f6e000 */
[----:B------:R2:W3:Y:S01]  /*6410*/  MUFU.EX2 R111, R110 ;  /* 0x0000006e006f7308 */ /* 0x0004e20000000800 */
[----:B-1----:R-:W-:-:S01]  /*6420*/  FADD R108, R15, R18 ;  /* 0x000000120f6c7221 */ /* 0x002fc20000000000 */
[----:B------:R-:W-:Y:S01]  /*6430*/  FADD R10, R94, R105 ;  /* 0x000000695e0a7221 */ /* 0x000fe20000000000 */
[----:B------:R-:W-:Y:S01]  /*6440*/  F2FP.SATFINITE.E4M3.F32.PACK_AB_MERGE_C R94, RZ, R94, RZ ;  /* 0x0000005eff5e723e */ /* 0x000fe200048070ff */
[----:B------:R-:W-:Y:S01]  /*6450*/  @!P4 FMUL R106, R106, 0.5 ;  /* 0x3f0000006a6ac820 */ /* 0x000fe20000400000 */
[----:B------:R-:W-:-:S01]  /*6460*/  FADD R119, R108, R119 ;  /* 0x000000776c777221 */ /* 0x000fc20000000000 */
[----:B----4-:R-:W-:Y:S01]  /*6470*/  @!P5 FMUL R109, R109, R109 ;  /* 0x0000006d6d6dd220 */ /* 0x010fe20000400000 */
[----:B------:R-:W-:Y:S01]  /*6480*/  FSETP.GEU.AND P5, PT, R116, -126, PT ;  /* 0xc2fc00007400780b */ /* 0x000fe20003fae000 */
[----:B------:R1:W4:Y:S01]  /*6490*/  MUFU.EX2 R107, R106 ;  /* 0x0000006a006b7308 */ /* 0x0003220000000800 */
[----:B--2---:R-:W-:-:S01]  /*64a0*/  FADD R110, R17, R22 ;  /* 0x00000016116e7221 */ /* 0x004fc20000000000 */
[----:B------:R-:W-:Y:S01]  /*64b0*/  F2FP.SATFINITE.E4M3.F32.PACK_AB_MERGE_C R15, RZ, R15, RZ ;  /* 0x0000000fff0f723e */ /* 0x000fe200048070ff */
[----:B------:R-:W-:-:S02]  /*64c0*/  @!P3 FMUL R112, R112, 0.5 ;  /* 0x3f0000007070b820 */ /* 0x000fc40000400000 */
[----:B------:R-:W-:Y:S01]  /*64d0*/  FADD R118, R13, R110 ;  /* 0x0000006e0d767221 */ /* 0x000fe20000000000 */
[----:B------:R-:W-:Y:S02]  /*64e0*/  LOP3.LUT R94, R94, 0xff, RZ, 0xc0, !PT ;  /* 0x000000ff5e5e7812 */ /* 0x000fe400078ec0ff */
[----:B------:R-:W-:Y:S01]  /*64f0*/  F2FP.SATFINITE.E4M3.F32.PACK_AB_MERGE_C R105, RZ, R105, RZ ;  /* 0x00000069ff69723e */ /* 0x000fe200048070ff */
[----:B---3--:R-:W-:Y:S01]  /*6500*/  @!P6 FMUL R111, R111, R111 ;  /* 0x0000006f6f6fe220 */ /* 0x008fe20000400000 */
[----:B------:R-:W-:Y:S01]  /*6510*/  FSETP.GEU.AND P6, PT, R99, -126, PT ;  /* 0xc2fc00006300780b */ /* 0x000fe20003fce000 */
[----:B------:R-:W2:Y:S01]  /*6520*/  MUFU.EX2 R112, R112 ;  /* 0x0000007000707308 */ /* 0x000ea20000000800 */
[----:B------:R-:W-:Y:S01]  /*6530*/  @!P5 FMUL R116, R116, 0.5 ;  /* 0x3f0000007474d820 */ /* 0x000fe20000400000 */
[----:B-1----:R-:W-:Y:S01]  /*6540*/  FADD R106, R20, R93 ;  /* 0x0000005d146a7221 */ /* 0x002fe20000000000 */
[----:B------:R-:W-:Y:S01]  /*6550*/  F2FP.SATFINITE.E4M3.F32.PACK_AB_MERGE_C R20, RZ, R20, RZ ;  /* 0x00000014ff14723e */ /* 0x000fe200048070ff */
[----:B------:R-:W-:Y:S01]  /*6560*/  FADD R119, R118, R119 ;  /* 0x0000007776777221 */ /* 0x000fe20000000000 */
[----:B------:R-:W-:Y:S01]  /*6570*/  F2FP.SATFINITE.E4M3.F32.PACK_AB_MERGE_C R17, RZ, R17, RZ ;  /* 0x00000011ff11723e */ /* 0x000fe200048070ff */
[----:B----4-:R-:W-:Y:S01]  /*6580*/  @!P4 FMUL R107, R107, R107 ;  /* 0x0000006b6b6bc220 */ /* 0x010fe20000400000 */
[----:B------:R-:W-:Y:S01]  /*6590*/  FSETP.GEU.AND P4, PT, R113, -126, PT ;  /* 0xc2fc00007100780b */ /* 0x000fe20003f8e000 */
[----:B------:R-:W1:Y:S01]  /*65a0*/  MUFU.EX2 R116, R116 ;  /* 0x0000007400747308 */ /* 0x000e620000000800 */
[----:B------:R-:W-:-:S01]  /*65b0*/  FADD R121, R106, R117 ;  /* 0x000000756a797221 */ /* 0x000fc20000000000 */
[----:B------:R-:W-:Y:S01]  /*65c0*/  FADD R13, R98, R107 ;  /* 0x0000006b620d7221 */ /* 0x000fe20000000000 */
[----:B------:R-:W-:-:S01]  /*65d0*/  FADD R106, R96, R111 ;  /* 0x0000006f606a7221 */ /* 0x000fc20000000000 */
[----:B------:R-:W-:Y:S01]  /*65e0*/  @!P6 FMUL R99, R99, 0.5 ;  /* 0x3f0000006363e820 */ /* 0x000fe20000400000 */
[----:B------:R-:W-:Y:S01]  /*65f0*/  F2FP.SATFINITE.E4M3.F32.PACK_AB_MERGE_C R96, RZ, R96, RZ ;  /* 0x00000060ff60723e */ /* 0x000fe200048070ff */
[----:B------:R-:W-:Y:S01]  /*6600*/  FADD R114, R114, R121 ;  /* 0x0000007972727221 */ /* 0x000fe20000000000 */
[----:B------:R-:W-:Y:S01]  /*6610*/  F2FP.SATFINITE.E4M3.F32.PACK_AB_MERGE_C R98, RZ, R98, RZ ;  /* 0x00000062ff62723e */ /* 0x000fe200048070ff */
[----:B------:R3:W4:Y:S01]  /*6620*/  MUFU.EX2 R104, R99 ;  /* 0x0000006300687308 */ /* 0x0007220000000800 */
[----:B--2---:R-:W-:Y:S01]  /*6630*/  @!P3 FMUL R112, R112, R112 ;  /* 0x000000707070b220 */ /* 0x004fe20000400000 */
[----:B------:R-:W-:Y:S01]  /*6640*/  FSETP.GEU.AND P3, PT, R95, -126, PT ;  /* 0xc2fc00005f00780b */ /* 0x000fe20003f6e000 */
[----:B------:R-:W-:-:S01]  /*6650*/  FADD R119, R114, R119 ;  /* 0x0000007772777221 */ /* 0x000fc20000000000 */
[----:B------:R-:W-:Y:S01]  /*6660*/  @!P4 FMUL R113, R113, 0.5 ;  /* 0x3f0000007171c820 */ /* 0x000fe20000400000 */
[----:B------:R-:W-:-:S01]  /*6670*/  FADD R115, R97, R112 ;  /* 0x0000007061737221 */ /* 0x000fc20000000000 */
[----:B------:R-:W-:-:S02]  /*6680*/  F2FP.SATFINITE.E4M3.F32.PACK_AB_MERGE_C R97, RZ, R97, RZ ;  /* 0x00000061ff61723e */ /* 0x000fc400048070ff */
[----:B------:R-:W-:Y:S01]  /*6690*/  F2FP.SATFINITE.E4M3.F32.PACK_AB_MERGE_C R112, RZ, R112, RZ ;  /* 0x00000070ff70723e */ /* 0x000fe200048070ff */
[----:B-1----:R-:W-:Y:S01]  /*66a0*/  @!P5 FMUL R116, R116, R116 ;  /* 0x000000747474d220 */ /* 0x002fe20000400000 */
[----:B------:R-:W1:Y:S01]  /*66b0*/  MUFU.EX2 R113, R113 ;  /* 0x0000007100717308 */ /* 0x000e620000000800 */
[----:B---3--:R-:W-:-:S01]  /*66c0*/  FADD R99, R102, R109 ;  /* 0x0000006d66637221 */ /* 0x008fc20000000000 */
[----:B------:R-:W-:Y:S01]  /*66d0*/  FADD R10, R10, R115 ;  /* 0x000000730a0a7221 */ /* 0x000fe20000000000 */
[----:B------:R-:W-:-:S01]  /*66e0*/  FADD R110, R101, R116 ;  /* 0x00000074656e7221 */ /* 0x000fc20000000000 */
[----:B------:R-:W-:Y:S01]  /*66f0*/  F2FP.SATFINITE.E4M3.F32.PACK_AB_MERGE_C R102, RZ, R102, RZ ;  /* 0x00000066ff66723e */ /* 0x000fe200048070ff */
[----:B------:R-:W-:Y:S01]  /*6700*/  @!P3 FMUL R95, R95, 0.5 ;  /* 0x3f0000005f5fb820 */ /* 0x000fe20000400000 */
[----:B------:R-:W-:Y:S01]  /*6710*/  LOP3.LUT R97, R97, 0xff, RZ, 0xc0, !PT ;  /* 0x000000ff61617812 */ /* 0x000fe200078ec0ff */
[----:B----4-:R-:W-:Y:S01]  /*6720*/  @!P6 FMUL R104, R104, R104 ;  /* 0x000000686868e220 */ /* 0x010fe20000400000 */
[----:B------:R-:W-:Y:S01]  /*6730*/  FADD R99, R99, R110 ;  /* 0x0000006e63637221 */ /* 0x000fe20000000000 */
[----:B------:R-:W-:-:S02]  /*6740*/  LOP3.LUT R102, R102, 0xff, RZ, 0xc0, !PT ;  /* 0x000000ff66667812 */ /* 0x000fc400078ec0ff */
[----:B------:R-:W-:Y:S01]  /*6750*/  FADD R117, R103, R104 ;  /* 0x0000006867757221 */ /* 0x000fe20000000000 */
[----:B------:R-:W2:Y:S01]  /*6760*/  MUFU.EX2 R95, R95 ;  /* 0x0000005f005f7308 */ /* 0x000ea20000000800 */
[----:B------:R-:W-:-:S01]  /*6770*/  FADD R10, R10, R99 ;  /* 0x000000630a0a7221 */ /* 0x000fc20000000000 */
[----:B------:R-:W-:Y:S01]  /*6780*/  F2FP.SATFINITE.E4M3.F32.PACK_AB_MERGE_C R101, RZ, R101, RZ ;  /* 0x00000065ff65723e */ /* 0x000fe200048070ff */
[----:B------:R-:W-:-:S01]  /*6790*/  FADD R106, R106, R117 ;  /* 0x000000756a6a7221 */ /* 0x000fc20000000000 */
[----:B------:R-:W-:Y:S01]  /*67a0*/  LOP3.LUT R117, R96, 0xffff, RZ, 0xc0, !PT ;  /* 0x0000ffff60757812 */ /* 0x000fe200078ec0ff */
[----:B-1----:R-:W-:Y:S01]  /*67b0*/  @!P4 FMUL R113, R113, R113 ;  /* 0x000000717171c220 */ /* 0x002fe20000400000 */
[----:B------:R-:W-:Y:S02]  /*67c0*/  FSETP.GEU.AND P4, PT, R124, -126, PT ;  /* 0xc2fc00007c00780b */ /* 0x000fe40003f8e000 */
[----:B------:R-:W-:Y:S01]  /*67d0*/  PRMT R102, R117, 0x7604, R102 ;  /* 0x0000760475667816 */ /* 0x000fe20000000066 */
[----:B------:R-:W-:Y:S01]  /*67e0*/  FADD R108, R100, R113 ;  /* 0x00000071646c7221 */ /* 0x000fe20000000000 */
[----:B------:R-:W-:-:S02]  /*67f0*/  F2FP.SATFINITE.E4M3.F32.PACK_AB_MERGE_C R100, RZ, R100, RZ ;  /* 0x00000064ff64723e */ /* 0x000fc400048070ff */
[----:B------:R-:W-:Y:S01]  /*6800*/  F2FP.SATFINITE.E4M3.F32.PACK_AB_MERGE_C R113, RZ, R113, RZ ;  /* 0x00000071ff71723e */ /* 0x000fe200048070ff */
[----:B------:R-:W-:-:S01]  /*6810*/  FADD R13, R13, R108 ;  /* 0x0000006c0d0d7221 */ /* 0x000fc20000000000 */
[----:B------:R-:W-:Y:S02]  /*6820*/  LOP3.LUT R100, R100, 0xffff, RZ, 0xc0, !PT ;  /* 0x0000ffff64647812 */ /* 0x000fe400078ec0ff */
[----:B------:R-:W-:Y:S01]  /*6830*/  F2FP.SATFINITE.E4M3.F32.PACK_AB_MERGE_C R103, RZ, R103, RZ ;  /* 0x00000067ff67723e */ /* 0x000fe200048070ff */
[----:B------:R-:W-:Y:S01]  /*6840*/  FADD R13, R13, R106 ;  /* 0x0000006a0d0d7221 */ /* 0x000fe20000000000 */
[----:B------:R-:W-:Y:S01]  /*6850*/  F2FP.SATFINITE.E4M3.F32.PACK_AB_MERGE_C R116, RZ, R116, RZ ;  /* 0x00000074ff74723e */ /* 0x000fe200048070ff */
[----:B--2---:R-:W-:Y:S01]  /*6860*/  @!P3 FMUL R95, R95, R95 ;  /* 0x0000005f5f5fb220 */ /* 0x004fe20000400000 */
[----:B------:R-:W-:Y:S01]  /*6870*/  F2FP.SATFINITE.E4M3.F32.PACK_AB_MERGE_C R104, RZ, R104, RZ ;  /* 0x00000068ff68723e */ /* 0x000fe200048070ff */
[----:B------:R-:W-:Y:S01]  /*6880*/  FADD R10, R10, R13 ;  /* 0x0000000d0a0a7221 */ /* 0x000fe20000000000 */
[----:B------:R-:W-:Y:S01]  /*6890*/  IMAD.U32 R13, R20, 0x10000, RZ ;  /* 0x00010000140d7824 */ /* 0x000fe200078e00ff */
[----:B------:R-:W-:Y:S01]  /*68a0*/  LOP3.LUT R112, R112, 0xff, RZ, 0xc0, !PT ;  /* 0x000000ff70707812 */ /* 0x000fe200078ec0ff */
[----:B------:R-:W-:Y:S01]  /*68b0*/  @!P4 FMUL R124, R124, 0.5 ;  /* 0x3f0000007c7cc820 */ /* 0x000fe20000400000 */
[----:B------:R-:W-:Y:S01]  /*68c0*/  LOP3.LUT R113, R113, 0xffff, RZ, 0xc0, !PT ;  /* 0x0000ffff71717812 */ /* 0x000fe200078ec0ff */
[----:B------:R-:W-:-:S01]  /*68d0*/  FFMA R8, R95, R8, R10 ;  /* 0x000000085f087223 */ /* 0x000fc2000000000a */
[----:B------:R-:W-:Y:S01]  /*68e0*/  PRMT R100, R100, 0x7604, R97 ;  /* 0x0000760464647816 */ /* 0x000fe20000000061 */
[-C--:B------:R-:W-:Y:S01]  /*68f0*/  FMUL R24, R24, R95.reuse ;  /* 0x0000005f18187220 */ /* 0x080fe20000400000 */
[----:B------:R-:W-:Y:S01]  /*6900*/  LOP3.LUT R101, R101, 0xff, RZ, 0xc0, !PT ;  /* 0x000000ff65657812 */ /* 0x000fe200078ec0ff */
[----:B------:R-:W1:Y:S01]  /*6910*/  MUFU.EX2 R124, R124 ;  /* 0x0000007c007c7308 */ /* 0x000e620000000800 */
        /* <DEDUP_REMOVED lines=8> */
[----:B------:R-:W-:Y:S01]  /*69a0*/  PRMT R112, R113, 0x7604, R112 ;  /* 0x0000760471707816 */ /* 0x000fe20000000070 */
[-C--:B------:R-:W-:Y:S01]  /*69b0*/  FMUL R33, R33, R95.reuse ;  /* 0x0000005f21217220 */ /* 0x080fe20000400000 */
[----:B------:R-:W-:Y:S01]  /*69c0*/  SHF.L.U32 R13, R90, 0x10, RZ ;  /* 0x000000105a0d7819 */ /* 0x000fe200000006ff */
[-C--:B------:R-:W-:Y:S01]  /*69d0*/  FMUL R36, R36, R95.reuse ;  /* 0x0000005f24247220 */ /* 0x080fe20000400000 */
[----:B------:R-:W-:Y:S01]  /*69e0*/  LOP3.LUT R115, R98, 0xffff, RZ, 0xc0, !PT ;  /* 0x0000ffff62737812 */ /* 0x000fe200078ec0ff */
[----:B------:R-:W-:Y:S01]  /*69f0*/  FMUL R37, R37, R95 ;  /* 0x0000005f25257220 */ /* 0x000fe20000400000 */
[----:B------:R-:W-:Y:S01]  /*6a00*/  F2FP.SATFINITE.E4M3.F32.PACK_AB_MERGE_C R107, RZ, R107, RZ ;  /* 0x0000006bff6b723e */ /* 0x000fe200048070ff */
[----:B------:R-:W-:Y:S01]  /*6a10*/  FMUL R40, R40, R95 ;  /* 0x0000005f28287220 */ /* 0x000fe20000400000 */
[----:B------:R-:W-:Y:S01]  /*6a20*/  F2FP.SATFINITE.E4M3.F32.PACK_AB_MERGE_C R109, RZ, R109, RZ ;  /* 0x0000006dff6d723e */ /* 0x000fe200048070ff */
[----:B-1----:R-:W-:Y:S01]  /*6a30*/  @!P4 FMUL R124, R124, R124 ;  /* 0x0000007c7c7cc220 */ /* 0x002fe20000400000 */
[----:B------:R-:W-:Y:S01]  /*6a40*/  F2FP.SATFINITE.E4M3.F32.PACK_AB_MERGE_C R111, RZ, R111, RZ ;  /* 0x0000006fff6f723e */ /* 0x000fe200048070ff */
[----:B------:R-:W-:Y:S01]  /*6a50*/  FMUL R41, R41, R95 ;  /* 0x0000005f29297220 */ /* 0x000fe20000400000 */
[----:B------:R-:W-:Y:S01]  /*6a60*/  PRMT R96, R96, 0x7604, R101 ;  /* 0x0000760460607816 */ /* 0x000fe20000000065 */
[----:B------:R-:W-:Y:S01]  /*6a70*/  FFMA R9, R124, R9, R119 ;  /* 0x000000097c097223 */ /* 0x000fe20000000077 */
[----:B------:R-:W-:Y:S01]  /*6a80*/  PRMT R116, R97, 0x7604, R116 ;  /* 0x0000760461747816 */ /* 0x000fe20000000074 */
[----:B------:R-:W-:Y:S01]  /*6a90*/  IMAD.U32 R97, R16, 0x10000, RZ ;  /* 0x0001000010617824 */ /* 0x000fe200078e00ff */
[----:B------:R-:W-:Y:S01]  /*6aa0*/  F2FP.SATFINITE.E4M3.F32.PACK_AB_MERGE_C R93, RZ, R93, RZ ;  /* 0x0000005dff5d723e */ /* 0x000fe200048070ff */
[-C--:B------:R-:W-:Y:S01]  /*6ab0*/  FMUL R26, R26, R124.reuse ;  /* 0x0000007c1a1a7220 */ /* 0x080fe20000400000 */
[----:B------:R-:W-:Y:S01]  /*6ac0*/  LOP3.LUT R15, R15, 0xffff, RZ, 0xc0, !PT ;  /* 0x0000ffff0f0f7812 */ /* 0x000fe200078ec0ff */
[-C--:B------:R-:W-:Y:S01]  /*6ad0*/  FMUL R27, R27, R124.reuse ;  /* 0x0000007c1b1b7220 */ /* 0x080fe20000400000 */
[----:B------:R-:W-:Y:S01]  /*6ae0*/  LOP3.LUT R112, R112, 0xff0000, R13, 0xf8, !PT ;  /* 0x00ff000070707812 */ /* 0x000fe200078ef80d */
[----:B------:R-:W-:Y:S01]  /*6af0*/  IMAD.SHL.U32 R13, R14, 0x1000000, RZ ;  /* 0x010000000e0d7824 */ /* 0x000fe200078e00ff */
[----:B------:R-:W-:Y:S01]  /*6b00*/  PRMT R94, R115, 0x7604, R94 ;  /* 0x00007604735e7816 */ /* 0x000fe2000000005e */
[----:B------:R-:W-:Y:S01]  /*6b10*/  IMAD.SHL.U32 R14, R21, 0x1000000, RZ ;  /* 0x01000000150e7824 */ /* 0x000fe200078e00ff */
[----:B------:R-:W-:Y:S01]  /*6b20*/  LOP3.LUT R105, R105, 0xff, RZ, 0xc0, !PT ;  /* 0x000000ff69697812 */ /* 0x000fe200078ec0ff */
[----:B------:R-:W-:Y:S01]  /*6b30*/  IMAD.U32 R93, R93, 0x10000, RZ ;  /* 0x000100005d5d7824 */ /* 0x000fe200078e00ff */
[----:B------:R-:W-:Y:S01]  /*6b40*/  LOP3.LUT R98, R107, 0xffff, RZ, 0xc0, !PT ;  /* 0x0000ffff6b627812 */ /* 0x000fe200078ec0ff */
[----:B------:R-:W-:Y:S01]  /*6b50*/  IMAD.SHL.U32 R15, R15, 0x1000000, RZ ;  /* 0x010000000f0f7824 */ /* 0x000fe200078e00ff */
[----:B------:R-:W-:Y:S01]  /*6b60*/  LOP3.LUT R109, R109, 0xff, RZ, 0xc0, !PT ;  /* 0x000000ff6d6d7812 */ /* 0x000fe200078ec0ff */
[-C--:B------:R-:W-:Y:S01]  /*6b70*/  FMUL R30, R30, R124.reuse ;  /* 0x0000007c1e1e7220 */ /* 0x080fe20000400000 */
[----:B------:R-:W-:Y:S01]  /*6b80*/  LOP3.LUT R106, R111, 0xffff, RZ, 0xc0, !PT ;  /* 0x0000ffff6f6a7812 */ /* 0x000fe200078ec0ff */
[-C--:B------:R-:W-:Y:S01]  /*6b90*/  FMUL R31, R31, R124.reuse ;  /* 0x0000007c1f1f7220 */ /* 0x080fe20000400000 */
[----:B------:R-:W-:Y:S01]  /*6ba0*/  LOP3.LUT R17, R17, 0xffff, RZ, 0xc0, !PT ;  /* 0x0000ffff11117812 */ /* 0x000fe200078ec0ff */
[----:B------:R-:W-:Y:S01]  /*6bb0*/  FMUL R34, R34, R124 ;  /* 0x0000007c22227220 */ /* 0x000fe20000400000 */
[----:B------:R-:W-:Y:S01]  /*6bc0*/  F2FP.SATFINITE.E4M3.F32.PACK_AB_MERGE_C R18, RZ, R18, RZ ;  /* 0x00000012ff12723e */ /* 0x000fe200048070ff */
[----:B------:R-:W-:Y:S01]  /*6bd0*/  FMUL R35, R35, R124 ;  /* 0x0000007c23237220 */ /* 0x000fe20000400000 */
[----:B------:R-:W-:Y:S01]  /*6be0*/  F2FP.SATFINITE.E4M3.F32.PACK_AB_MERGE_C R22, RZ, R22, RZ ;  /* 0x00000016ff16723e */ /* 0x000fe200048070ff */
[----:B------:R-:W-:Y:S01]  /*6bf0*/  IMAD.SHL.U32 R10, R17, 0x1000000, RZ ;  /* 0x01000000110a7824 */ /* 0x000fe200078e00ff */
[----:B------:R-:W-:Y:S01]  /*6c00*/  LOP3.LUT R89, R96, 0xff0000, R89, 0xf8, !PT ;  /* 0x00ff000060597812 */ /* 0x000fe200078ef859 */
[-C--:B------:R-:W-:Y:S01]  /*6c10*/  FMUL R38, R38, R124.reuse ;  /* 0x0000007c26267220 */ /* 0x080fe20000400000 */
[----:B------:R-:W-:Y:S01]  /*6c20*/  PRMT R98, R98, 0x7604, R105 ;  /* 0x0000760462627816 */ /* 0x000fe20000000069 */
[-C--:B------:R-:W-:Y:S01]  /*6c30*/  FMUL R39, R39, R124.reuse ;  /* 0x0000007c27277220 */ /* 0x080fe20000400000 */
[----:B------:R-:W-:Y:S01]  /*6c40*/  PRMT R106, R106, 0x7604, R109 ;  /* 0x000076046a6a7816 */ /* 0x000fe2000000006d */
[-C--:B------:R-:W-:Y:S01]  /*6c50*/  FMUL R42, R42, R124.reuse ;  /* 0x0000007c2a2a7220 */ /* 0x080fe20000400000 */
[----:B------:R-:W-:Y:S01]  /*6c60*/  LOP3.LUT R94, R94, 0xff0000, R97, 0xf8, !PT ;  /* 0x00ff00005e5e7812 */ /* 0x000fe200078ef861 */
[----:B------:R-:W-:Y:S01]  /*6c70*/  IMAD.U32 R97, R92, 0x10000, RZ ;  /* 0x000100005c617824 */ /* 0x000fe200078e00ff */
[----:B------:R-:W-:Y:S01]  /*6c80*/  LOP3.LUT R18, R18, 0xffff, RZ, 0xc0, !PT ;  /* 0x0000ffff12127812 */ /* 0x000fe200078ec0ff */
[-C--:B------:R-:W-:Y:S01]  /*6c90*/  FMUL R43, R43, R124.reuse ;  /* 0x0000007c2b2b7220 */ /* 0x080fe20000400000 */
[----:B------:R-:W-:Y:S01]  /*6ca0*/  LOP3.LUT R22, R22, 0xffff, RZ, 0xc0, !PT ;  /* 0x0000ffff16167812 */ /* 0x000fe200078ec0ff */
[-C--:B------:R-:W-:Y:S01]  /*6cb0*/  FMUL R46, R46, R124.reuse ;  /* 0x0000007c2e2e7220 */ /* 0x080fe20000400000 */
[----:B------:R-:W-:Y:S01]  /*6cc0*/  LOP3.LUT R23, R100, 0xff0000, R23, 0xf8, !PT ;  /* 0x00ff000064177812 */ /* 0x000fe200078ef817 */
[----:B------:R-:W-:Y:S01]  /*6cd0*/  FMUL R47, R47, R124 ;  /* 0x0000007c2f2f7220 */ /* 0x000fe20000400000 */
[----:B------:R-:W-:Y:S01]  /*6ce0*/  LOP3.LUT R89, R89, R14, RZ, 0xfc, !PT ;  /* 0x0000000e59597212 */ /* 0x000fe200078efcff */
[----:B------:R-:W-:Y:S01]  /*6cf0*/  IMAD.SHL.U32 R14, R19, 0x1000000, RZ ;  /* 0x01000000130e7824 */ /* 0x000fe200078e00ff */
[----:B------:R-:W-:Y:S01]  /*6d00*/  LOP3.LUT R91, R98, 0xff0000, R91, 0xf8, !PT ;  /* 0x00ff0000625b7812 */ /* 0x000fe200078ef85b */
[-C--:B------:R-:W-:Y:S01]  /*6d10*/  FMUL R50, R50, R124.reuse ;  /* 0x0000007c32327220 */ /* 0x080fe20000400000 */
[----:B------:R-:W-:Y:S01]  /*6d20*/  LOP3.LUT R93, R106, 0xff0000, R93, 0xf8, !PT ;  /* 0x00ff00006a5d7812 */ /* 0x000fe200078ef85d */
[-C--:B------:R-:W-:Y:S01]  /*6d30*/  FMUL R51, R51, R124.reuse ;  /* 0x0000007c33337220 */ /* 0x080fe20000400000 */
[----:B------:R-:W-:Y:S01]  /*6d40*/  LOP3.LUT R102, R102, R15, RZ, 0xfc, !PT ;  /* 0x0000000f66667212 */ /* 0x000fe200078efcff */
[----:B------:R-:W-:Y:S01]  /*6d50*/  IMAD.SHL.U32 R15, R22, 0x1000000, RZ ;  /* 0x01000000160f7824 */ /* 0x000fe200078e00ff */
[----:B------:R-:W-:Y:S01]  /*6d60*/  SHF.L.U32 R18, R18, 0x18, RZ ;  /* 0x0000001812127819 */ /* 0x000fe200000006ff */
[-C--:B------:R-:W-:Y:S01]  /*6d70*/  FMUL R54, R54, R124.reuse ;  /* 0x0000007c36367220 */ /* 0x080fe20000400000 */
[----:B------:R-:W-:Y:S01]  /*6d80*/  LOP3.LUT R97, R116, 0xff0000, R97, 0xf8, !PT ;  /* 0x00ff000074617812 */ /* 0x000fe200078ef861 */
[----:B------:R-:W-:Y:S01]  /*6d90*/  FMUL R55, R55, R124 ;  /* 0x0000007c37377220 */ /* 0x000fe20000400000 */
[----:B------:R-:W-:Y:S01]  /*6da0*/  LOP3.LUT R10, R23, R10, RZ, 0xfc, !PT ;  /* 0x0000000a170a7212 */ /* 0x000fe200078efcff */
[----:B------:R-:W-:Y:S01]  /*6db0*/  FMUL R58, R58, R124 ;  /* 0x0000007c3a3a7220 */ /* 0x000fe20000400000 */
[----:B------:R-:W-:Y:S01]  /*6dc0*/  LOP3.LUT R14, R91, R14, RZ, 0xfc, !PT ;  /* 0x0000000e5b0e7212 */ /* 0x000fe200078efcff */
[----:B------:R-:W-:Y:S01]  /*6dd0*/  FMUL R59, R59, R124 ;  /* 0x0000007c3b3b7220 */ /* 0x000fe20000400000 */
[----:B------:R-:W-:Y:S01]  /*6de0*/  LOP3.LUT R93, R93, R18, RZ, 0xfc, !PT ;  /* 0x000000125d5d7212 */ /* 0x000fe200078efcff */
[-C--:B------:R-:W-:Y:S01]  /*6df0*/  FMUL R62, R62, R124.reuse ;  /* 0x0000007c3e3e7220 */ /* 0x080fe20000400000 */
[----:B------:R-:W-:Y:S01]  /*6e00*/  LOP3.LUT R13, R94, R13, RZ, 0xfc, !PT ;  /* 0x0000000d5e0d7212 */ /* 0x000fe200078efcff */
[-C--:B------:R-:W-:Y:S01]  /*6e10*/  FMUL R63, R63, R124.reuse ;  /* 0x0000007c3f3f7220 */ /* 0x080fe20000400000 */
[----:B------:R-:W-:Y:S01]  /*6e20*/  LOP3.LUT R15, R112, R15, RZ, 0xfc, !PT ;  /* 0x0000000f700f7212 */ /* 0x000fe200078efcff */
[----:B------:R-:W-:Y:S01]  /*6e30*/  FMUL R66, R66, R124 ;  /* 0x0000007c42427220 */ /* 0x000fe20000400000 */
[----:B------:R-:W-:Y:S01]  /*6e40*/  LOP3.LUT R88, R97, R88, RZ, 0xfc, !PT ;  /* 0x0000005861587212 */ /* 0x000fe200078efcff */
[----:B------:R-:W-:Y:S01]  /*6e50*/  FMUL R67, R67, R124 ;  /* 0x0000007c43437220 */ /* 0x000fe20000400000 */
[----:B------:R-:W-:Y:S01]  /*6e60*/  SEL R18, R89, R10, P1 ;  /* 0x0000000a59127207 */ /* 0x000fe20000800000 */
[-C--:B------:R-:W-:Y:S01]  /*6e70*/  FMUL R70, R70, R124.reuse ;  /* 0x0000007c46467220 */ /* 0x080fe20000400000 */
[----:B------:R-:W-:Y:S01]  /*6e80*/  SEL R89, R10, R89, P1 ;  /* 0x000000590a597207 */ /* 0x000fe20000800000 */
[----:B------:R-:W-:Y:S01]  /*6e90*/  FMUL R71, R71, R124 ;  /* 0x0000007c47477220 */ /* 0x000fe20000400000 */
[----:B------:R-:W-:Y:S01]  /*6ea0*/  SEL R10, R93, R14, P1 ;  /* 0x0000000e5d0a7207 */ /* 0x000fe20000800000 */
[-C--:B------:R-:W-:Y:S01]  /*6eb0*/  FMUL R74, R74, R124.reuse ;  /* 0x0000007c4a4a7220 */ /* 0x080fe20000400000 */
[----:B------:R-:W-:Y:S01]  /*6ec0*/  SEL R93, R14, R93, P1 ;  /* 0x0000005d0e5d7207 */ /* 0x000fe20000800000 */
[----:B------:R1:W2:Y:S01]  /*6ed0*/  SHFL.IDX PT, R18, R18, R11, 0x1c1f ;  /* 0x001c1f0b12127589 */ /* 0x0002a200000e0000 */
[----:B------:R-:W-:Y:S01]  /*6ee0*/  SEL R16, R102, R13, P1 ;  /* 0x0000000d66107207 */ /* 0x000fe20000800000 */
[----:B------:R-:W-:Y:S01]  /*6ef0*/  FMUL R75, R75, R124 ;  /* 0x0000007c4b4b7220 */ /* 0x000fe20000400000 */
[----:B------:R-:W-:Y:S01]  /*6f00*/  SEL R14, R88, R15, P1 ;  /* 0x0000000f580e7207 */ /* 0x000fe20000800000 */
[----:B------:R1:W3:Y:S01]  /*6f10*/  SHFL.IDX PT, R91, R89, R12, 0x1c1f ;  /* 0x001c1f0c595b7589 */ /* 0x0002e200000e0000 */
[----:B------:R-:W-:Y:S01]  /*6f20*/  SEL R13, R13, R102, P1 ;  /* 0x000000660d0d7207 */ /* 0x000fe20000800000 */
[----:B------:R-:W-:Y:S01]  /*6f30*/  FMUL R78, R78, R124 ;  /* 0x0000007c4e4e7220 */ /* 0x000fe20000400000 */
[----:B------:R-:W-:Y:S01]  /*6f40*/  SEL R15, R15, R88, P1 ;  /* 0x000000580f0f7207 */ /* 0x000fe20000800000 */
[----:B------:R1:W4:Y:S01]  /*6f50*/  SHFL.IDX PT, R16, R16, R11, 0x1c1f ;  /* 0x001c1f0b10107589 */ /* 0x00032200000e0000 */
[----:B------:R-:W-:Y:S01]  /*6f60*/  SHF.L.U32 R17, R6, 0x1f, RZ ;  /* 0x0000001f06117819 */ /* 0x000fe200000006ff */
[-C--:B------:R-:W-:Y:S01]  /*6f70*/  FMUL R79, R79, R124.reuse ;  /* 0x0000007c4f4f7220 */ /* 0x080fe20000400000 */
[-C--:B------:R-:W-:Y:S01]  /*6f80*/  FMUL R82, R82, R124.reuse ;  /* 0x0000007c52527220 */ /* 0x080fe20000400000 */
[----:B------:R1:W1:Y:S01]  /*6f90*/  SHFL.IDX PT, R13, R13, R12, 0x1c1f ;  /* 0x001c1f0c0d0d7589 */ /* 0x00026200000e0000 */
[----:B------:R1:W1:Y:S01]  /*6fa0*/  SYNCS.PHASECHK.TRANS64.TRYWAIT P3, [UR6+0xe000], R17 ;  /* 0x00e00011ff0075a7 */ /* 0x0002620008060146 */
[-C--:B------:R-:W-:Y:S01]  /*6fb0*/  FMUL R83, R83, R124.reuse ;  /* 0x0000007c53537220 */ /* 0x080fe20000400000 */
[-C--:B------:R-:W-:Y:S01]  /*6fc0*/  FMUL R86, R86, R124.reuse ;  /* 0x0000007c56567220 */ /* 0x080fe20000400000 */
[----:B------:R1:W1:Y:S01]  /*6fd0*/  SHFL.IDX PT, R10, R10, R11, 0x1c1f ;  /* 0x001c1f0b0a0a7589 */ /* 0x00026200000e0000 */
[----:B------:R-:W-:Y:S01]  /*6fe0*/  FMUL R87, R87, R124 ;  /* 0x0000007c57577220 */ /* 0x000fe20000400000 */
[-C--:B------:R-:W-:Y:S01]  /*6ff0*/  FMUL R44, R44, R95.reuse ;  /* 0x0000005f2c2c7220 */ /* 0x080fe20000400000 */
[-C--:B------:R-:W-:Y:S01]  /*7000*/  FMUL R45, R45, R95.reuse ;  /* 0x0000005f2d2d7220 */ /* 0x080fe20000400000 */
[----:B------:R1:W1:Y:S01]  /*7010*/  SHFL.IDX PT, R93, R93, R12, 0x1c1f ;  /* 0x001c1f0c5d5d7589 */ /* 0x00026200000e0000 */
[-C--:B------:R-:W-:Y:S01]  /*7020*/  FMUL R48, R48, R95.reuse ;  /* 0x0000005f30307220 */ /* 0x080fe20000400000 */
        /* <DEDUP_REMOVED lines=21> */
[----:B--234-:R-:W-:Y:S06]  /*7180*/  @!P0 BRA `(.L_x_39) ;  /* 0x0000000000048947 */ /* 0x01cfec0003800000 */
[----:B------:R-:W-:Y:S01]  /*7190*/  BPT.TRAP 0x1 ;  /* 0x000000040000795c */ /* 0x000fe20000300000 */
.L_x_39:
[----:B-1----:R-:W-:Y:S05]  /*71a0*/  @P3 BRA `(.L_x_40) ;  /* 0x0000000000083947 */ /* 0x002fea0003800000 */
[----:B------:R-:W1:Y:S02]  /*71b0*/  SYNCS.PHASECHK.TRANS64.TRYWAIT P3, [UR6+0xe000], R17 ;  /* 0x00e00011ff0075a7 */ /* 0x000e640008060146 */
[----:B-1----:R-:W-:Y:S05]  /*71c0*/  @!P3 BRA `(.L_x_41) ;  /* 0x000000300038b947 */ /* 0x002fea0003800000 */
.L_x_40:
[-C--:B------:R-:W-:Y:S01]  /*71d0*/  PRMT R90, R18, R0.reuse, R91 ;  /* 0x00000000125a7216 */ /* 0x080fe2000000005b */
[----:B------:R-:W-:Y:S01]  /*71e0*/  ULEA UR6, UR23, UR20, 0x9 ;  /* 0x0000001417067291 */ /* 0x000fe2000f8e483f */
[CCC-:B------:R-:W-:Y:S01]  /*71f0*/  PRMT R88, R16.reuse, R0.reuse, R13.reuse ;  /* 0x0000000010587216 */ /* 0x1c0fe2000000000d */
[----:B------:R-:W-:Y:S01]  /*7200*/  UMOV UR7, 0x80000020 ;  /* 0x8000002000077882 */ /* 0x000fe20000000000 */
[-C--:B------:R-:W-:Y:S02]  /*7210*/  PRMT R89, R16, R7.reuse, R13 ;  /* 0x0000000710597216 */ /* 0x080fe4000000000d */
[-C--:B------:R-:W-:Y:S02]  /*7220*/  PRMT R91, R18, R7.reuse, R91 ;  /* 0x00000007125b7216 */ /* 0x080fe4000000005b */
[C-C-:B------:R-:W-:Y:S02]  /*7230*/  PRMT R116, R10.reuse, R0, R93.reuse ;  /* 0x000000000a747216 */ /* 0x140fe4000000005d */
[----:B------:R-:W-:Y:S01]  /*7240*/  WARPGROUP.ARRIVE ;  /* 0x00000000000079c5 */ /* 0x000fe20000000000 */
[----:B------:R-:W-:-:S02]  /*7250*/  PRMT R117, R10, R7, R93 ;  /* 0x000000070a757216 */ /* 0x000fc4000000005d */
[C-C-:B------:R-:W-:Y:S02]  /*7260*/  PRMT R118, R14.reuse, R0, R15.reuse ;  /* 0x000000000e767216 */ /* 0x140fe4000000000f */
[----:B------:R-:W-:Y:S01]  /*7270*/  PRMT R119, R14, R7, R15 ;  /* 0x000000070e777216 */ /* 0x000fe2000000000f */
        /* <DEDUP_REMOVED lines=9> */
.L_x_42:
[----:B------:R-:W-:-:S04]  /*7310*/  ULEA UR6, UR21, UR36, 0x3 ;  /* 0x0000002415067291 */ /* 0x000fc8000f8e183f */
[----:B------:R-:W-:-:S04]  /*7320*/  UIADD3 UR6, UR6, 0xe028, URZ ;  /* 0x0000e02806067890 */ /* 0x000fc8000fffe03f */
[----:B------:R-:W-:-:S09]  /*7330*/  UPRMT UR6, URZ, 0x654, UR6 ;  /* 0x000006543f067896 */ /* 0x000fd20008000006 */
[----:B------:R-:W-:Y:S01]  /*7340*/  SYNCS.ARRIVE.TRANS64.RED.A1T0 RZ, [UR6], RZ ;  /* 0x000000ffffff79a7 */ /* 0x000fe20008100406 */
[----:B------:R-:W-:Y:S05]  /*7350*/  @P2 BRA `(.L_x_43) ;  /* 0x0000000000042947 */ /* 0x000fea0003800000 */
[----:B------:R-:W-:Y:S01]  /*7360*/  BPT.TRAP 0x1 ;  /* 0x000000040000795c */ /* 0x000fe20000300000 */
.L_x_43:
[----:B------:R-:W-:-:S04]  /*7370*/  UIADD3 UR21, UR21, 0x1, URZ ;  /* 0x0000000115157890 */ /* 0x000fc8000fffe03f */
[----:B------:R-:W-:-:S04]  /*7380*/  UISETP.NE.AND UP0, UPT, UR21, 0x5, UPT ;  /* 0x000000051500788c */ /* 0x000fc8000bf05270 */
[----:B------:R-:W-:Y:S01]  /*7390*/  USEL UR21, UR21, URZ, UP0 ;  /* 0x0000003f15157287 */ /* 0x000fe20008000000 */
[----:B------:R-:W-:Y:S11]  /*73a0*/  @!P0 BRA `(.L_x_44) ;  /* 0x0000000000048947 */ /* 0x000ff60003800000 */
[----:B------:R-:W-:Y:S01]  /*73b0*/  BPT.TRAP 0x1 ;  /* 0x000000040000795c */ /* 0x000fe20000300000 */
.L_x_44:
[----:B------:R-:W-:-:S04]  /*73c0*/  ULEA UR6, UR21, UR36, 0x3 ;  /* 0x0000002415067291 */ /* 0x000fc8000f8e183f */
[----:B------:R-:W-:-:S04]  /*73d0*/  UIADD3 UR6, UR6, 0xe028, URZ ;  /* 0x0000e02806067890 */ /* 0x000fc8000fffe03f */
[----:B------:R-:W-:-:S09]  /*73e0*/  UPRMT UR6, URZ, 0x654, UR6 ;  /* 0x000006543f067896 */ /* 0x000fd20008000006 */
[----:B------:R-:W-:Y:S01]  /*73f0*/  SYNCS.ARRIVE.TRANS64.RED.A1T0 RZ, [UR6], RZ ;  /* 0x000000ffffff79a7 */ /* 0x000fe20008100406 */
[----:B------:R-:W-:Y:S05]  /*7400*/  @P2 BRA `(.L_x_45) ;  /* 0x0000000000042947 */ /* 0x000fea0003800000 */
[----:B------:R-:W-:Y:S01]  /*7410*/  BPT.TRAP 0x1 ;  /* 0x000000040000795c */ /* 0x000fe20000300000 */
.L_x_45:
        /* <DEDUP_REMOVED lines=9> */
[----:B------:R-:W-:Y:S01]  /*74b0*/  IMAD.MOV.U32 R13, RZ, RZ, R5 ;  /* 0x000000ffff0d7224 */ /* 0x000fe200078e0005 */
[----:B------:R-:W-:-:S02]  /*74c0*/  USEL UR21, UR21, URZ, UP0 ;  /* 0x0000003f15157287 */ /* 0x000fc40008000000 */
[----:B------:R-:W-:Y:S02]  /*74d0*/  USEL UR23, UR23, URZ, UP1 ;  /* 0x0000003f17177287 */ /* 0x000fe40008800000 */
[----:B------:R-:W-:Y:S01]  /*74e0*/  LOP3.LUT R6, R6, UR6, RZ, 0x3c, !PT ;  /* 0x0000000606067c12 */ /* 0x000fe2000f8e3cff */
[----:B------:R-:W-:Y:S09]  /*74f0*/  @P3 BRA `(.L_x_46) ;  /* 0xffffffd800c03947 */ /* 0x000ff2000383ffff */
.L_x_35:
[----:B------:R-:W2:Y:S01]  /*7500*/  SHFL.BFLY PT, R3, R8, 0x1, 0x1f ;  /* 0x0c201f0008037f89 */ /* 0x000ea200000e0000 */
[----:B------:R-:W-:Y:S01]  /*7510*/  BSSY B0, `(.L_x_47) ;  /* 0x0000023000007945 */ /* 0x000fe20003800000 */
[----:B------:R-:W-:Y:S01]  /*7520*/  MOV R11, 0x7f800000 ;  /* 0x7f800000000b7802 */ /* 0x000fe20000000f00 */
[----:B------:R-:W-:Y:S01]  /*7530*/  IMAD.MOV.U32 R10, RZ, RZ, 0x3f800000 ;  /* 0x3f800000ff0a7424 */ /* 0x000fe200078e00ff */
[----:B------:R-:W3:Y:S01]  /*7540*/  SHFL.BFLY PT, R0, R9, 0x1, 0x1f ;  /* 0x0c201f0009007f89 */ /* 0x000ee200000e0000 */
[----:B------:R-:W-:Y:S02]  /*7550*/  IMAD.MOV.U32 R13, RZ, RZ, 0x7f800000 ;  /* 0x7f800000ff0d7424 */ /* 0x000fe400078e00ff */
[----:B--2---:R-:W-:Y:S01]  /*7560*/  FADD R3, R3, R8 ;  /* 0x0000000803037221 */ /* 0x004fe20000000000 */
[----:B---3--:R-:W-:-:S04]  /*7570*/  FADD R15, R0, R9 ;  /* 0x00000009000f7221 */ /* 0x008fc80000000000 */
[----:B------:R-:W2:Y:S01]  /*7580*/  SHFL.BFLY PT, R2, R3, 0x2, 0x1f ;  /* 0x0c401f0003027f89 */ /* 0x000ea200000e0000 */
[----:B------:R-:W-:-:S03]  /*7590*/  IMAD.MOV.U32 R0, RZ, RZ, 0x3f800000 ;  /* 0x3f800000ff007424 */ /* 0x000fc600078e00ff */
[----:B------:R-:W3:Y:S01]  /*75a0*/  SHFL.BFLY PT, R16, R15, 0x2, 0x1f ;  /* 0x0c401f000f107f89 */ /* 0x000ee200000e0000 */
[C---:B--2---:R-:W-:Y:S01]  /*75b0*/  FSETP.NE.AND P0, PT, R3.reuse, -R2, PT ;  /* 0x800000020300720b */ /* 0x044fe20003f05000 */
[----:B------:R-:W-:Y:S01]  /*75c0*/  FADD R6, R3, R2 ;  /* 0x0000000203067221 */ /* 0x000fe20000000000 */
[----:B---3--:R-:W-:-:S11]  /*75d0*/  FADD R7, R15, R16 ;  /* 0x000000100f077221 */ /* 0x008fd60000000000 */
[----:B------:R-:W-:Y:S05]  /*75e0*/  @!P0 BRA `(.L_x_48) ;  /* 0x0000000000548947 */ /* 0x000fea0003800000 */
[----:B------:R-:W-:Y:S01]  /*75f0*/  VIADD R0, R6, 0x1800000 ;  /* 0x0180000006007836 */ /* 0x000fe20000000000 */
[----:B------:R-:W-:Y:S04]  /*7600*/  BSSY B1, `(.L_x_49) ;  /* 0x000000c000017945 */ /* 0x000fe80003800000 */
[----:B------:R-:W-:-:S04]  /*7610*/  LOP3.LUT R0, R0, 0x7f800000, RZ, 0xc0, !PT ;  /* 0x7f80000000007812 */ /* 0x000fc800078ec0ff */
[----:B------:R-:W-:-:S13]  /*7620*/  ISETP.GT.U32.AND P0, PT, R0, 0x1ffffff, PT ;  /* 0x01ffffff0000780c */ /* 0x000fda0003f04070 */
[----:B------:R-:W-:Y:S05]  /*7630*/  @P0 BRA `(.L_x_50) ;  /* 0x0000000000100947 */ /* 0x000fea0003800000 */
[----:B------:R-:W-:Y:S01]  /*7640*/  IMAD.MOV.U32 R2, RZ, RZ, R6 ;  /* 0x000000ffff027224 */ /* 0x000fe200078e0006 */
[----:B-1----:R-:W-:-:S07]  /*7650*/  MOV R14, 0x7670 ;  /* 0x00007670000e7802 */ /* 0x002fce0000000f00 */
[----:B------:R-:W-:Y:S05]  /*7660*/  CALL.REL.NOINC `($__internal_0_$__cuda_sm20_rcp_rn_f32_slowpath) ;  /* 0x0000002c00b87944 */ /* 0x000fea0003c00000 */
[----:B------:R-:W-:Y:S05]  /*7670*/  BRA `(.L_x_51) ;  /* 0x0000000000107947 */ /* 0x000fea0003800000 */
.L_x_50:
[----:B------:R-:W2:Y:S02]  /*7680*/  MUFU.RCP R3, R6 ;  /* 0x0000000600037308 */ /* 0x000ea40000001000 */
[----:B--2---:R-:W-:-:S04]  /*7690*/  FFMA R0, R6, R3, -1 ;  /* 0xbf80000006007423 */ /* 0x004fc80000000003 */
[----:B------:R-:W-:-:S04]  /*76a0*/  FADD.FTZ R0, -R0, -RZ ;  /* 0x800000ff00007221 */ /* 0x000fc80000010100 */
[----:B------:R-:W-:-:S07]  /*76b0*/  FFMA R0, R3, R0, R3 ;  /* 0x0000000003007223 */ /* 0x000fce0000000003 */
.L_x_51:
[----:B------:R-:W-:Y:S05]  /*76c0*/  BSYNC B1 ;  /* 0x0000000000017941 */ /* 0x000fea0003800000 */
.L_x_49:
[----:B------:R-:W-:Y:S01]  /*76d0*/  FSETP.GEU.AND P0, PT, |R6|, 1.175494350822287508e-38, PT ;  /* 0x008000000600780b */ /* 0x000fe20003f0e200 */
[----:B------:R-:W-:-:S12]  /*76e0*/  ULDC UR4, c[0x0][0x600] ;  /* 0x0001800000047ab9 */ /* 0x000fd80000000800 */
[----:B------:R-:W-:-:S04]  /*76f0*/  @!P0 FMUL R6, R6, 16777216 ;  /* 0x4b80000006068820 */ /* 0x000fc80000400000 */
[----:B------:R-:W2:Y:S02]  /*7700*/  MUFU.LG2 R2, R6 ;  /* 0x0000000600027308 */ /* 0x000ea40000000c00 */
[----:B--2---:R-:W-:-:S04]  /*7710*/  @!P0 FADD R2, R2, -24 ;  /* 0xc1c0000002028421 */ /* 0x004fc80000000000 */
[----:B------:R-:W-:-:S04]  /*7720*/  FMUL R13, R2, 0.69314718246459960938 ;  /* 0x3f317218020d7820 */ /* 0x000fc80000400000 */
[----:B------:R-:W-:-:S07]  /*7730*/  FFMA R13, R4, UR4, R13 ;  /* 0x00000004040d7c23 */ /* 0x000fce000800000d */
.L_x_48:
[----:B------:R-:W-:Y:S05]  /*7740*/  BSYNC B0 ;  /* 0x0000000000007941 */ /* 0x000fea0003800000 */
.L_x_47:
[----:B------:R-:W-:Y:S01]  /*7750*/  FSETP.NE.AND P0, PT, R15, -R16, PT ;  /* 0x800000100f00720b */ /* 0x000fe20003f05000 */
[----:B------:R-:W-:Y:S01]  /*7760*/  ULDC UR4, c[0x0][0x608] ;  /* 0x0001820000047ab9 */ /* 0x000fe20000000800 */
[----:B------:R-:W-:Y:S01]  /*7770*/  BSSY B0, `(.L_x_52) ;  /* 0x0000039000007945 */ /* 0x000fe20003800000 */
[----:B------:R-:W-:-:S04]  /*7780*/  FMUL R0, R0, UR4 ;  /* 0x0000000400007c20 */ /* 0x000fc80008400000 */
        /* <DEDUP_REMOVED lines=32> */
[----:B------:R-:W-:Y:S06]  /*7990*/  @!P0 BRA `(.L_x_53) ;  /* 0x0000000000588947 */ /* 0x000fec0003800000 */
[----:B------:R-:W-:Y:S01]  /*79a0*/  VIADD R0, R7, 0x1800000 ;  /* 0x0180000007007836 */ /* 0x000fe20000000000 */
[----:B------:R-:W-:Y:S04]  /*79b0*/  BSSY B1, `(.L_x_54) ;  /* 0x000000d000017945 */ /* 0x000fe80003800000 */
[----:B------:R-:W-:-:S04]  /*79c0*/  LOP3.LUT R0, R0, 0x7f800000, RZ, 0xc0, !PT ;  /* 0x7f80000000007812 */ /* 0x000fc800078ec0ff */
[----:B------:R-:W-:-:S13]  /*79d0*/  ISETP.GT.U32.AND P0, PT, R0, 0x1ffffff, PT ;  /* 0x01ffffff0000780c */ /* 0x000fda0003f04070 */
[----:B------:R-:W-:Y:S05]  /*79e0*/  @P0 BRA `(.L_x_55) ;  /* 0x0000000000140947 */ /* 0x000fea0003800000 */
[----:B------:R-:W-:Y:S02]  /*79f0*/  MOV R2, R7 ;  /* 0x0000000700027202 */ /* 0x000fe40000000f00 */
[----:B-1----:R-:W-:-:S07]  /*7a00*/  MOV R14, 0x7a20 ;  /* 0x00007a20000e7802 */ /* 0x002fce0000000f00 */
[----:B------:R-:W-:Y:S05]  /*7a10*/  CALL.REL.NOINC `($__internal_0_$__cuda_sm20_rcp_rn_f32_slowpath) ;  /* 0x0000002800cc7944 */ /* 0x000fea0003c00000 */
[----:B------:R-:W-:Y:S01]  /*7a20*/  IMAD.MOV.U32 R10, RZ, RZ, R0 ;  /* 0x000000ffff0a7224 */ /* 0x000fe200078e0000 */
[----:B------:R-:W-:Y:S06]  /*7a30*/  BRA `(.L_x_56) ;  /* 0x0000000000107947 */ /* 0x000fec0003800000 */
.L_x_55:
[----:B------:R-:W2:Y:S02]  /*7a40*/  MUFU.RCP R10, R7 ;  /* 0x00000007000a7308 */ /* 0x000ea40000001000 */
[----:B--2---:R-:W-:-:S04]  /*7a50*/  FFMA R0, R7, R10, -1 ;  /* 0xbf80000007007423 */ /* 0x004fc8000000000a */
[----:B------:R-:W-:-:S04]  /*7a60*/  FADD.FTZ R3, -R0, -RZ ;  /* 0x800000ff00037221 */ /* 0x000fc80000010100 */
[----:B------:R-:W-:-:S07]  /*7a70*/  FFMA R10, R10, R3, R10 ;  /* 0x000000030a0a7223 */ /* 0x000fce000000000a */
.L_x_56:
[----:B------:R-:W-:Y:S05]  /*7a80*/  BSYNC B1 ;  /* 0x0000000000017941 */ /* 0x000fea0003800000 */
.L_x_54:
[----:B------:R-:W-:Y:S01]  /*7a90*/  FSETP.GEU.AND P0, PT, |R7|, 1.175494350822287508e-38, PT ;  /* 0x008000000700780b */ /* 0x000fe20003f0e200 */
[----:B------:R-:W-:-:S12]  /*7aa0*/  ULDC UR4, c[0x0][0x600] ;  /* 0x0001800000047ab9 */ /* 0x000fd80000000800 */
[----:B------:R-:W-:-:S04]  /*7ab0*/  @!P0 FMUL R7, R7, 16777216 ;  /* 0x4b80000007078820 */ /* 0x000fc80000400000 */
[----:B------:R-:W2:Y:S02]  /*7ac0*/  MUFU.LG2 R0, R7 ;  /* 0x0000000700007308 */ /* 0x000ea40000000c00 */
[----:B--2---:R-:W-:-:S04]  /*7ad0*/  @!P0 FADD R0, R0, -24 ;  /* 0xc1c0000000008421 */ /* 0x004fc80000000000 */
[----:B------:R-:W-:-:S04]  /*7ae0*/  FMUL R0, R0, 0.69314718246459960938 ;  /* 0x3f31721800007820 */ /* 0x000fc80000400000 */
[----:B------:R-:W-:-:S07]  /*7af0*/  FFMA R11, R5, UR4, R0 ;  /* 0x00000004050b7c23 */ /* 0x000fce0008000000 */
.L_x_53:
[----:B------:R-:W-:Y:S05]  /*7b00*/  BSYNC B0 ;  /* 0x0000000000007941 */ /* 0x000fea0003800000 */
.L_x_52:
[----:B------:R-:W-:Y:S01]  /*7b10*/  UISETP.NE.AND UP0, UPT, UR37, 0x1, UPT ;  /* 0x000000012500788c */ /* 0x000fe2000bf05270 */
[----:B-1----:R-:W1:Y:S01]  /*7b20*/  S2R R17, SR_TID.X ;  /* 0x0000000000117919 */ /* 0x002e620000002100 */
[----:B------:R-:W-:Y:S02]  /*7b30*/  ULDC.64 UR8, c[0x0][0x208] ;  /* 0x0000820000087ab9 */ /* 0x000fe40000000a00 */
[----:B------:R-:W-:-:S06]  /*7b40*/  USEL UR4, URZ, 0x1, UP0 ;  /* 0x000000013f047887 */ /* 0x000fcc0008000000 */
[----:B------:R-:W-:Y:S01]  /*7b50*/  IMAD.U32 R0, RZ, RZ, UR4 ;  /* 0x00000004ff007e24 */ /* 0x000fe2000f8e00ff */
[----:B------:R-:W-:Y:S02]  /*7b60*/  ULDC UR4, c[0x0][0x608] ;  /* 0x0001820000047ab9 */ /* 0x000fe40000000800 */
[----:B------:R-:W-:Y:S02]  /*7b70*/  FMUL R10, R10, UR4 ;  /* 0x000000040a0a7c20 */ /* 0x000fe40008400000 */
[----:B------:R-:W-:-:S04]  /*7b80*/  SHF.L.U32 R0, R0, 0x1f, RZ ;  /* 0x0000001f00007819 */ /* 0x000fc800000006ff */
[----:B------:R-:W2:Y:S01]  /*7b90*/  SYNCS.PHASECHK.TRANS64.TRYWAIT P0, [UR22+0x8], R0 ;  /* 0x00000800ff0075a7 */ /* 0x000ea20008000156 */
[C---:B-1----:R-:W-:Y:S02]  /*7ba0*/  LOP3.LUT P1, RZ, R17.reuse, 0x3, RZ, 0xc0, !PT ;  /* 0x0000000311ff7812 */ /* 0x042fe4000782c0ff */
[----:B------:R-:W-:Y:S01]  /*7bb0*/  LOP3.LUT R16, R17, 0x7f, RZ, 0xc0, !PT ;  /* 0x0000007f11107812 */ /* 0x000fe200078ec0ff */
[----:B--2---:R-:W-:Y:S10]  /*7bc0*/  @!P0 BRA `(.L_x_57) ;  /* 0x0000002400d08947 */ /* 0x004ff40003800000 */
.L_x_108:
[----:B------:R-:W-:Y:S01]  /*7bd0*/  USHF.L.U32 UR42, UR42, 0x6, URZ ;  /* 0x000000062a2a7899 */ /* 0x000fe2000800063f */
[----:B------:R-:W-:Y:S01]  /*7be0*/  BSSY B0, `(.L_x_58) ;  /* 0x0000018000007945 */ /* 0x000fe20003800000 */
[----:B------:R-:W-:Y:S02]  /*7bf0*/  SHF.R.U32.HI R17, RZ, 0x2, R17 ;  /* 0x00000002ff117819 */ /* 0x000fe40000011611 */
[----:B------:R-:W-:Y:S01]  /*7c00*/  SHF.R.U32.HI R18, RZ, 0x5, R16 ;  /* 0x00000005ff127819 */ /* 0x000fe20000011610 */
[----:B------:R-:W-:Y:S07]  /*7c10*/  @P1 BRA `(.L_x_59) ;  /* 0x0000000000501947 */ /* 0x000fee0003800000 */
[----:B------:R-:W2:Y:S01]  /*7c20*/  S2UR UR4, SR_CTAID.Y ;  /* 0x00000000000479c3 */ /* 0x000ea20000002600 */
[----:B-1----:R-:W-:Y:S01]  /*7c30*/  IMAD.SHL.U32 R3, R18, 0x10, RZ ;  /* 0x0000001012037824 */ /* 0x002fe200078e00ff */
[----:B------:R-:W-:Y:S01]  /*7c40*/  LOP3.LUT R0, R17, 0x7, RZ, 0xc0, !PT ;  /* 0x0000000711007812 */ /* 0x000fe200078ec0ff */
[----:B------:R-:W-:-:S03]  /*7c50*/  ULDC.64 UR6, c[0x0][0x688] ;  /* 0x0001a20000067ab9 */ /* 0x000fc60000000a00 */
[----:B------:R-:W-:Y:S02]  /*7c60*/  LOP3.LUT R0, R3, 0xfffffff0, R0, 0xe2, !PT ;  /* 0xfffffff003007812 */ /* 0x000fe400078ee200 */
[----:B------:R-:W1:Y:S03]  /*7c70*/  S2UR UR5, SR_CTAID.Z ;  /* 0x00000000000579c3 */ /* 0x000e660000002700 */
[----:B------:R-:W-:-:S04]  /*7c80*/  VIADD R3, R0, UR42 ;  /* 0x0000002a00037c36 */ /* 0x000fc80008000000 */
[----:B------:R-:W-:Y:S01]  /*7c90*/  VIADD R2, R3, 0x8 ;  /* 0x0000000803027836 */ /* 0x000fe20000000000 */
[----:B--2---:R-:W-:-:S04]  /*7ca0*/  UIMAD UR4, UR4, UR6, UR42 ;  /* 0x00000006040472a4 */ /* 0x004fc8000f8e022a */
[----:B-1----:R-:W-:-:S03]  /*7cb0*/  UIMAD UR4, UR5, UR7, UR4 ;  /* 0x00000007050472a4 */ /* 0x002fc6000f8e0204 */
[----:B------:R-:W-:Y:S02]  /*7cc0*/  ULDC UR5, c[0x0][0x288] ;  /* 0x0000a20000057ab9 */ /* 0x000fe40000000800 */
[----:B------:R-:W-:Y:S02]  /*7cd0*/  ISETP.GE.U32.AND P0, PT, R3, UR5, PT ;  /* 0x0000000503007c0c */ /* 0x000fe4000bf06070 */
[----:B------:R-:W-:Y:S02]  /*7ce0*/  IADD3 R0, P2, R0, UR4, RZ ;  /* 0x0000000400007c10 */ /* 0x000fe4000ff5e0ff */
[----:B------:R-:W-:Y:S01]  /*7cf0*/  ISETP.GE.U32.AND P1, PT, R2, UR5, PT ;  /* 0x0000000502007c0c */ /* 0x000fe2000bf26070 */
[----:B------:R-:W-:Y:S02]  /*7d00*/  ULDC.64 UR4, c[0x0][0x680] ;  /* 0x0001a00000047ab9 */ /* 0x000fe40000000a00 */
[----:B------:R-:W-:Y:S01]  /*7d10*/  IMAD.X R3, RZ, RZ, RZ, P2 ;  /* 0x000000ffff037224 */ /* 0x000fe200010e06ff */
[----:B------:R-:W-:-:S04]  /*7d20*/  LEA R2, P2, R0, UR4, 0x2 ;  /* 0x0000000400027c11 */ /* 0x000fc8000f8410ff */
[----:B------:R-:W-:-:S05]  /*7d30*/  LEA.HI.X R3, R0, UR5, R3, 0x2, P2 ;  /* 0x0000000500037c11 */ /* 0x000fca00090f1403 */
[----:B------:R2:W-:Y:S04]  /*7d40*/  @!P0 STG.E desc[UR8][R2.64], R13 ;  /* 0x0000000d02008986 */ /* 0x0005e8000c101908 */
[----:B------:R2:W-:Y:S02]  /*7d50*/  @!P1 STG.E desc[UR8][R2.64+0x20], R11 ;  /* 0x0000200b02009986 */ /* 0x0005e4000c101908 */
.L_x_59:
[----:B------:R-:W-:Y:S05]  /*7d60*/  BSYNC B0 ;  /* 0x0000000000007941 */ /* 0x000fea0003800000 */
.L_x_58:
[----:B------:R-:W-:Y:S01]  /*7d70*/  ULDC.64 UR4, c[0x0][0x730] ;  /* 0x0001cc0000047ab9 */ /* 0x000fe20000000a00 */
[-C--:B------:R-:W-:Y:S01]  /*7d80*/  FMUL R23, R26, R10.reuse ;  /* 0x0000000a1a177220 */ /* 0x080fe20000400000 */
[----:B------:R-:W-:Y:S01]  /*7d90*/  ISETP.NE.U32.AND P0, PT, RZ, UR4, PT ;  /* 0x00000004ff007c0c */ /* 0x000fe2000bf05070 */
[-C--:B------:R-:W-:Y:S01]  /*7da0*/  FMUL R27, R27, R10.reuse ;  /* 0x0000000a1b1b7220 */ /* 0x080fe20000400000 */
[-C--:B------:R-:W-:Y:S01]  /*7db0*/  FMUL R89, R30, R10.reuse ;  /* 0x0000000a1e597220 */ /* 0x080fe20000400000 */
[-C--:B------:R-:W-:Y:S01]  /*7dc0*/  FMUL R31, R31, R10.reuse ;  /* 0x0000000a1f1f7220 */ /* 0x080fe20000400000 */
[----:B------:R-:W-:Y:S01]  /*7dd0*/  ISETP.NE.AND.EX P0, PT, RZ, UR5, PT, P0 ;  /* 0x00000005ff007c0c */ /* 0x000fe2000bf05300 */
        /* <DEDUP_REMOVED lines=28> */
[----:B------:R-:W-:Y:S06]  /*7fa0*/  @P0 BRA `(.L_x_60) ;  /* 0x0000000000200947 */ /* 0x000fec0003800000 */
[----:B------:R-:W-:Y:S02]  /*7fb0*/  ULDC.64 UR4, c[0x0][0x728] ;  /* 0x0001ca0000047ab9 */ /* 0x000fe40000000a00 */
[----:B------:R-:W-:-:S04]  /*7fc0*/  ISETP.NE.U32.AND P0, PT, RZ, UR4, PT ;  /* 0x00000004ff007c0c */ /* 0x000fc8000bf05070 */
[----:B------:R-:W-:-:S13]  /*7fd0*/  ISETP.NE.AND.EX P0, PT, RZ, UR5, PT, P0 ;  /* 0x00000005ff007c0c */ /* 0x000fda000bf05300 */
[----:B------:R-:W-:Y:S05]  /*7fe0*/  @!P0 BRA `(.L_x_61) ;  /* 0x00000000000c8947 */ /* 0x000fea0003800000 */
[----:B-12---:R-:W1:Y:S02]  /*7ff0*/  LDC.64 R2, c[0x0][0x728] ;  /* 0x0001ca00ff027b82 */ /* 0x006e640000000a00 */
[----:B-1----:R4:W5:Y:S01]  /*8000*/  LDG.E R2, desc[UR8][R2.64] ;  /* 0x0000000802027981 */ /* 0x002962000c1e1900 */
[----:B------:R-:W-:Y:S05]  /*8010*/  BRA `(.L_x_60) ;  /* 0x0000000000047947 */ /* 0x000fea0003800000 */
.L_x_61:
[----:B--2---:R-:W3:Y:S02]  /*8020*/  LDC R2, c[0x0][0x720] ;  /* 0x0001c800ff027b82 */ /* 0x004ee40000000800 */
.L_x_60:
[----:B-1----:R-:W-:Y:S02]  /*8030*/  MOV R0, RZ ;  /* 0x000000ff00007202 */ /* 0x002fe40000000f00 */
[----:B---3-5:R-:W-:Y:S02]  /*8040*/  MOV R42, R2 ;  /* 0x00000002002a7202 */ /* 0x028fe40000000f00 */
[----:B------:R-:W-:-:S13]  /*8050*/  LOP3.LUT P0, RZ, R0, 0x1bf, RZ, 0xc0, !PT ;  /* 0x000001bf00ff7812 */ /* 0x000fda000780c0ff */
[----:B------:R-:W-:Y:S05]  /*8060*/  @!P0 BRA `(.L_x_62) ;  /* 0x0000000000408947 */ /* 0x000fea0003800000 */
[----:B------:R-:W-:Y:S01]  /*8070*/  MOV R0, 0x0 ;  /* 0x0000000000007802 */ /* 0x000fe20000000f00 */
[----:B------:R-:W-:Y:S01]  /*8080*/  ULDC.64 UR4, c[0x4][0x68] ;  /* 0x01001a0000047ab9 */ /* 0x000fe20000000a00 */
[----:B------:R-:W-:Y:S01]  /*8090*/  ULDC.64 UR6, c[0x4][0x8] ;  /* 0x0100020000067ab9 */ /* 0x000fe20000000a00 */
[----:B------:R-:W-:Y:S01]  /*80a0*/  IMAD.U32 R4, RZ, RZ, UR4 ;  /* 0x00000004ff047e24 */ /* 0x000fe2000f8e00ff */
[----:B--2-4-:R1:W2:Y:S01]  /*80b0*/  LDC.64 R2, c[0x4][R0] ;  /* 0x0100000000027b82 */ /* 0x0142a20000000a00 */
[----:B------:R-:W-:Y:S01]  /*80c0*/  IMAD.U32 R5, RZ, RZ, UR5 ;  /* 0x00000005ff057e24 */ /* 0x000fe2000f8e00ff */
[----:B------:R-:W-:Y:S01]  /*80d0*/  ULDC.64 UR4, c[0x4][0x70] ;  /* 0x01001c0000047ab9 */ /* 0x000fe20000000a00 */
[----:B------:R-:W-:Y:S01]  /*80e0*/  IMAD.U32 R10, RZ, RZ, UR6 ;  /* 0x00000006ff0a7e24 */ /* 0x000fe2000f8e00ff */
[----:B------:R-:W-:Y:S01]  /*80f0*/  MOV R8, 0x70 ;  /* 0x0000007000087802 */ /* 0x000fe20000000f00 */
[----:B------:R-:W-:Y:S02]  /*8100*/  IMAD.U32 R6, RZ, RZ, UR4 ;  /* 0x00000004ff067e24 */ /* 0x000fe4000f8e00ff */
[----:B------:R-:W-:-:S02]  /*8110*/  IMAD.U32 R7, RZ, RZ, UR5 ;  /* 0x00000005ff077e24 */ /* 0x000fc4000f8e00ff */
[----:B------:R-:W-:Y:S02]  /*8120*/  IMAD.U32 R11, RZ, RZ, UR7 ;  /* 0x00000007ff0b7e24 */ /* 0x000fe4000f8e00ff */
[----:B------:R-:W-:Y:S02]  /*8130*/  IMAD.MOV.U32 R12, RZ, RZ, 0x1 ;  /* 0x00000001ff0c7424 */ /* 0x000fe400078e00ff */
[----:B-1----:R-:W-:-:S07]  /*8140*/  IMAD.MOV.U32 R13, RZ, RZ, RZ ;  /* 0x000000ffff0d7224 */ /* 0x002fce00078e00ff */
[----:B------:R-:W-:-:S07]  /*8150*/  LEPC R20, `(.L_x_62) ;  /* 0x000000001014794e */ /* 0x000fce0000000000 */
[----:B--2---:R-:W-:Y:S05]  /*8160*/  CALL.ABS.NOINC R2 ;  /* 0x0000000002007343 */ /* 0x004fea0003c00000 */
.L_x_62:
[----:B------:R-:W-:Y:S02]  /*8170*/  IMAD.U32 R19, RZ, RZ, UR36 ;  /* 0x00000024ff137e24 */ /* 0x000fe4000f8e00ff */
[----:B------:R-:W-:-:S04]  /*8180*/  IMAD.U32 R0, RZ, RZ, UR37 ;  /* 0x00000025ff007e24 */ /* 0x000fc8000f8e00ff */
[----:B------:R-:W-:-:S04]  /*8190*/  IMAD R19, R0, 0x2200, R19 ;  /* 0x0000220000137824 */ /* 0x000fc800078e0213 */
[----:B------:R-:W-:-:S05]  /*81a0*/  VIADD R0, R19, 0xffffde00 ;  /* 0xffffde0013007836 */ /* 0x000fca0000000000 */
[----:B------:R-:W-:-:S13]  /*81b0*/  LOP3.LUT P0, RZ, R0, 0x1b0, RZ, 0xc0, !PT ;  /* 0x000001b000ff7812 */ /* 0x000fda000780c0ff */
[----:B------:R-:W-:Y:S05]  /*81c0*/  @!P0 BRA `(.L_x_63) ;  /* 0x0000000000408947 */ /* 0x000fea0003800000 */
[----:B------:R-:W-:Y:S01]  /*81d0*/  MOV R0, 0x0 ;  /* 0x0000000000007802 */ /* 0x000fe20000000f00 */
[----:B------:R-:W-:Y:S01]  /*81e0*/  ULDC.64 UR4, c[0x4][0x68] ;  /* 0x01001a0000047ab9 */ /* 0x000fe20000000a00 */
[----:B------:R-:W-:Y:S01]  /*81f0*/  ULDC.64 UR6, c[0x4][0x8] ;  /* 0x0100020000067ab9 */ /* 0x000fe20000000a00 */
[----:B------:R-:W-:Y:S01]  /*8200*/  IMAD.U32 R4, RZ, RZ, UR4 ;  /* 0x00000004ff047e24 */ /* 0x000fe2000f8e00ff */
[----:B--2-4-:R1:W2:Y:S01]  /*8210*/  LDC.64 R2, c[0x4][R0] ;  /* 0x0100000000027b82 */ /* 0x0142a20000000a00 */
[----:B------:R-:W-:Y:S01]  /*8220*/  MOV R5, UR5 ;  /* 0x0000000500057c02 */ /* 0x000fe20008000f00 */
[----:B------:R-:W-:Y:S01]  /*8230*/  ULDC.64 UR4, c[0x4][0x70] ;  /* 0x01001c0000047ab9 */ /* 0x000fe20000000a00 */
[----:B------:R-:W-:Y:S01]  /*8240*/  IMAD.U32 R10, RZ, RZ, UR6 ;  /* 0x00000006ff0a7e24 */ /* 0x000fe2000f8e00ff */
[----:B------:R-:W-:Y:S01]  /*8250*/  MOV R13, RZ ;  /* 0x000000ff000d7202 */ /* 0x000fe20000000f00 */
[----:B------:R-:W-:Y:S02]  /*8260*/  IMAD.U32 R6, RZ, RZ, UR4 ;  /* 0x00000004ff067e24 */ /* 0x000fe4000f8e00ff */
[----:B------:R-:W-:-:S02]  /*8270*/  IMAD.U32 R7, RZ, RZ, UR5 ;  /* 0x00000005ff077e24 */ /* 0x000fc4000f8e00ff */
[----:B------:R-:W-:Y:S02]  /*8280*/  IMAD.U32 R11, RZ, RZ, UR7 ;  /* 0x00000007ff0b7e24 */ /* 0x000fe4000f8e00ff */
[----:B------:R-:W-:Y:S02]  /*8290*/  IMAD.MOV.U32 R8, RZ, RZ, 0x70 ;  /* 0x00000070ff087424 */ /* 0x000fe400078e00ff */
[----:B-1----:R-:W-:-:S07]  /*82a0*/  IMAD.MOV.U32 R12, RZ, RZ, 0x1 ;  /* 0x00000001ff0c7424 */ /* 0x002fce00078e00ff */
[----:B------:R-:W-:-:S07]  /*82b0*/  LEPC R20, `(.L_x_63) ;  /* 0x000000001014794e */ /* 0x000fce0000000000 */
[----:B--2---:R-:W-:Y:S05]  /*82c0*/  CALL.ABS.NOINC R2 ;  /* 0x0000000002007343 */ /* 0x004fea0003c00000 */
.L_x_63:
[----:B------:R-:W1:Y:S01]  /*82d0*/  S2R R4, SR_TID.X ;  /* 0x0000000000047919 */ /* 0x000e620000002100 */
[----:B------:R-:W-:Y:S01]  /*82e0*/  ULDC.64 UR4, c[0x0][0x730] ;  /* 0x0001cc0000047ab9 */ /* 0x000fe20000000a00 */
[----:B------:R-:W-:Y:S01]  /*82f0*/  VIADD R16, R16, 0x1f ;  /* 0x0000001f10107836 */ /* 0x000fe20000000000 */
[----:B------:R-:W-:Y:S01]  /*8300*/  ISETP.NE.U32.AND P0, PT, RZ, UR4, PT ;  /* 0x00000004ff007c0c */ /* 0x000fe2000bf05070 */
[----:B------:R-:W-:Y:S01]  /*8310*/  IMAD.SHL.U32 R17, R17, 0x40, RZ ;  /* 0x0000004011117824 */ /* 0x000fe200078e00ff */
[----:B------:R-:W-:Y:S02]  /*8320*/  BSSY B0, `(.L_x_64) ;  /* 0x000000e000007945 */ /* 0x000fe40003800000 */
[----:B------:R-:W-:-:S13]  /*8330*/  ISETP.NE.AND.EX P0, PT, RZ, UR5, PT, P0 ;  /* 0x00000005ff007c0c */ /* 0x000fda000bf05300 */
[----:B------:R-:W3:Y:S01]  /*8340*/  @P0 LDC R42, c[0x0][0x720] ;  /* 0x0001c800ff2a0b82 */ /* 0x000ee20000000800 */
[----:B------:R-:W-:Y:S01]  /*8350*/  ISETP.GT.U32.AND P0, PT, R16, 0x3e, PT ;  /* 0x0000003e1000780c */ /* 0x000fe20003f04070 */
[C---:B-1----:R-:W-:Y:S02]  /*8360*/  IMAD.SHL.U32 R0, R4.reuse, 0x2, RZ ;  /* 0x0000000204007824 */ /* 0x042fe400078e00ff */
[----:B--2---:R-:W-:-:S03]  /*8370*/  IMAD.SHL.U32 R2, R4, 0x10, RZ ;  /* 0x0000001004027824 */ /* 0x004fc600078e00ff */
[----:B----4-:R-:W-:Y:S02]  /*8380*/  LOP3.LUT R3, R0, 0x6, RZ, 0xc0, !PT ;  /* 0x0000000600037812 */ /* 0x010fe400078ec0ff */
[----:B------:R-:W-:-:S03]  /*8390*/  LOP3.LUT R5, R2, 0x180, RZ, 0xc0, !PT ;  /* 0x0000018002057812 */ /* 0x000fc600078ec0ff */
[----:B------:R-:W-:Y:S01]  /*83a0*/  IMAD R3, R18, 0x400, R3 ;  /* 0x0000040012037824 */ /* 0x000fe200078e0203 */
[----:B------:R-:W-:Y:S02]  /*83b0*/  LOP3.LUT R5, R5, 0x30, R0, 0xf8, !PT ;  /* 0x0000003005057812 */ /* 0x000fe400078ef800 */
[----:B------:R-:W-:-:S04]  /*83c0*/  LOP3.LUT R0, R17, 0x40, RZ, 0xc0, !PT ;  /* 0x0000004011007812 */ /* 0x000fc800078ec0ff */
[----:B------:R-:W-:Y:S01]  /*83d0*/  IADD3 R0, R5, R3, R0 ;  /* 0x0000000305007210 */ /* 0x000fe20007ffe000 */
[----:B------:R-:W-:Y:S06]  /*83e0*/  @P0 BRA `(.L_x_65) ;  /* 0x0000000000040947 */ /* 0x000fec0003800000 */
[----:B------:R-:W-:-:S04]  /*83f0*/  DEPBAR.LE SB0, 0x1 ;  /* 0x000080400000791a */ /* 0x000fc80000000000 */
.L_x_65:
[----:B------:R-:W-:Y:S05]  /*8400*/  BSYNC B0 ;  /* 0x0000000000007941 */ /* 0x000fea0003800000 */
.L_x_64:
[----:B------:R-:W-:Y:S01]  /*8410*/  R2P PR, R4, 0x18 ;  /* 0x0000001804007804 */ /* 0x000fe20000000000 */
[----:B------:R-:W-:Y:S01]  /*8420*/  IMAD.IADD R55, R19, 0x1, R0 ;  /* 0x0000000113377824 */ /* 0x000fe200078e0200 */
[----:B------:R-:W-:Y:S05]  /*8430*/  WARPSYNC.ALL ;  /* 0x0000000000007948 */ /* 0x000fea0003800000 */
[C---:B------:R-:W-:Y:S01]  /*8440*/  IADD3 R0, R55.reuse, -0x2200, RZ ;  /* 0xffffde0037007810 */ /* 0x040fe20007ffe0ff */
[----:B------:R-:W-:Y:S01]  /*8450*/  BAR.SYNC.DEFER_BLOCKING 0x1, 0x80 ;  /* 0x0042000000007b1d */ /* 0x000fe20000010000 */
[----:B------:R-:W-:Y:S02]  /*8460*/  VIADD R21, R55, 0xffffde20 ;  /* 0xffffde2037157836 */ /* 0x000fe40000000000 */
[-C--:B---3--:R-:W-:Y:S01]  /*8470*/  FMUL R3, R27, R42.reuse ;  /* 0x0000002a1b037220 */ /* 0x088fe20000400000 */
[-C--:B------:R-:W-:Y:S01]  /*8480*/  FMUL R5, R31, R42.reuse ;  /* 0x0000002a1f057220 */ /* 0x080fe20000400000 */
[----:B------:R-:W-:Y:S01]  /*8490*/  FMUL R7, R35, R42 ;  /* 0x0000002a23077220 */ /* 0x000fe20000400000 */
[----:B------:R-:W-:-:S02]  /*84a0*/  @P4 VIADD R21, R0, 0xffffffe0 ;  /* 0xffffffe000154836 */ /* 0x000fc40000000000 */
        /* <DEDUP_REMOVED lines=61> */
[----:B------:R-:W-:Y:S01]  /*8880*/  F2FP.SATFINITE.E4M3.F32.PACK_AB_MERGE_C R42, R3, R0, RZ ;  /* 0x00000000032a723e */ /* 0x000fe200048070ff */
[----:B------:R-:W-:Y:S01]  /*8890*/  IMAD.MOV.U32 R0, RZ, RZ, 0x10 ;  /* 0x00000010ff007424 */ /* 0x000fe200078e00ff */
[----:B------:R-:W-:Y:S01]  /*88a0*/  F2FP.SATFINITE.E4M3.F32.PACK_AB_MERGE_C R24, R25, R24, RZ ;  /* 0x000000181918723e */ /* 0x000fe200048070ff */
[----:B------:R-:W-:Y:S01]  /*88b0*/  BSSY B0, `(.L_x_66) ;  /* 0x0000045000007945 */ /* 0x000fe20003800000 */
[----:B------:R-:W-:Y:S01]  /*88c0*/  F2FP.SATFINITE.E4M3.F32.PACK_AB_MERGE_C R28, R29, R28, RZ ;  /* 0x0000001c1d1c723e */ /* 0x000fe200048070ff */
[----:B------:R1:W-:Y:S01]  /*88d0*/  STS.U16 [R55+-0x2000], R42 ;  /* 0xffe0002a37007388 */ /* 0x0003e20000000400 */
[----:B------:R-:W-:-:S02]  /*88e0*/  SEL R0, R0, 0xfffffff0, !P3 ;  /* 0xfffffff000007807 */ /* 0x000fc40005800000 */
[----:B------:R-:W-:Y:S01]  /*88f0*/  F2FP.SATFINITE.E4M3.F32.PACK_AB_MERGE_C R46, R5, R2, RZ ;  /* 0x00000002052e723e */ /* 0x000fe200048070ff */
[----:B------:R1:W-:Y:S01]  /*8900*/  STS.U16 [R55+-0x2200], R24 ;  /* 0xffde001837007388 */ /* 0x0003e20000000400 */
[----:B------:R-:W-:Y:S01]  /*8910*/  F2FP.SATFINITE.E4M3.F32.PACK_AB_MERGE_C R33, R33, R32, RZ ;  /* 0x000000202121723e */ /* 0x000fe200048070ff */
[C---:B------:R-:W-:Y:S01]  /*8920*/  IMAD.IADD R2, R0.reuse, 0x1, R55 ;  /* 0x0000000100027824 */ /* 0x040fe200078e0237 */
[----:B------:R-:W-:Y:S01]  /*8930*/  F2FP.SATFINITE.E4M3.F32.PACK_AB_MERGE_C R7, R7, R4, RZ ;  /* 0x000000040707723e */ /* 0x000fe200048070ff */
[----:B------:R-:W-:Y:S01]  /*8940*/  IMAD.IADD R3, R0, 0x1, R21 ;  /* 0x0000000100037824 */ /* 0x000fe200078e0215 */
[----:B------:R-:W-:Y:S01]  /*8950*/  F2FP.SATFINITE.E4M3.F32.PACK_AB_MERGE_C R37, R37, R36, RZ ;  /* 0x000000242525723e */ /* 0x000fe200048070ff */
[----:B------:R1:W-:Y:S01]  /*8960*/  STS.U16 [R55+-0x21f8], R28 ;  /* 0xffde081c37007388 */ /* 0x0003e20000000400 */
[----:B------:R-:W-:Y:S02]  /*8970*/  F2FP.SATFINITE.E4M3.F32.PACK_AB_MERGE_C R9, R9, R6, RZ ;  /* 0x000000060909723e */ /* 0x000fe400048070ff */
[----:B------:R-:W-:Y:S01]  /*8980*/  F2FP.SATFINITE.E4M3.F32.PACK_AB_MERGE_C R40, R41, R40, RZ ;  /* 0x000000282928723e */ /* 0x000fe200048070ff */
[----:B------:R1:W-:Y:S01]  /*8990*/  STS.U16 [R55+-0x1ff8], R46 ;  /* 0xffe0082e37007388 */ /* 0x0003e20000000400 */
[----:B------:R-:W-:-:S02]  /*89a0*/  F2FP.SATFINITE.E4M3.F32.PACK_AB_MERGE_C R8, R11, R8, RZ ;  /* 0x000000080b08723e */ /* 0x000fc400048070ff */
[----:B------:R-:W-:Y:S01]  /*89b0*/  F2FP.SATFINITE.E4M3.F32.PACK_AB_MERGE_C R44, R45, R44, RZ ;  /* 0x0000002c2d2c723e */ /* 0x000fe200048070ff */
[----:B------:R1:W-:Y:S01]  /*89c0*/  STS.U16 [R2+-0x2200], R33 ;  /* 0xffde002102007388 */ /* 0x0003e20000000400 */
[----:B------:R-:W-:Y:S02]  /*89d0*/  F2FP.SATFINITE.E4M3.F32.PACK_AB_MERGE_C R10, R13, R10, RZ ;  /* 0x0000000a0d0a723e */ /* 0x000fe400048070ff */
        /* <DEDUP_REMOVED lines=10> */
[----:B------:R1:W-:Y:S01]  /*8a80*/  STS.U16 [R21], R40 ;  /* 0x0000002815007388 */ /* 0x0003e20000000400 */
[----:B------:R-:W-:Y:S02]  /*8a90*/  F2FP.SATFINITE.E4M3.F32.PACK_AB_MERGE_C R18, R18, R27, RZ ;  /* 0x0000001b1212723e */ /* 0x000fe400048070ff */
[----:B------:R-:W-:Y:S01]  /*8aa0*/  F2FP.SATFINITE.E4M3.F32.PACK_AB_MERGE_C R65, R65, R64, RZ ;  /* 0x000000404141723e */ /* 0x000fe200048070ff */
[----:B------:R1:W-:Y:S01]  /*8ab0*/  STS.U16 [R21+0x200], R8 ;  /* 0x0002000815007388 */ /* 0x0003e20000000400 */
[----:B------:R-:W-:-:S02]  /*8ac0*/  F2FP.SATFINITE.E4M3.F32.PACK_AB_MERGE_C R31, R20, R31, RZ ;  /* 0x0000001f141f723e */ /* 0x000fc400048070ff */
[----:B------:R-:W-:Y:S01]  /*8ad0*/  F2FP.SATFINITE.E4M3.F32.PACK_AB_MERGE_C R69, R69, R68, RZ ;  /* 0x000000444545723e */ /* 0x000fe200048070ff */
[----:B------:R1:W-:Y:S01]  /*8ae0*/  STS.U16 [R21+0x8], R44 ;  /* 0x0000082c15007388 */ /* 0x0003e20000000400 */
[----:B------:R-:W-:Y:S02]  /*8af0*/  F2FP.SATFINITE.E4M3.F32.PACK_AB_MERGE_C R35, R22, R35, RZ ;  /* 0x000000231623723e */ /* 0x000fe400048070ff */
[----:B------:R-:W-:Y:S01]  /*8b00*/  F2FP.SATFINITE.E4M3.F32.PACK_AB_MERGE_C R72, R73, R72, RZ ;  /* 0x000000484948723e */ /* 0x000fe200048070ff */
[----:B------:R1:W-:Y:S01]  /*8b10*/  STS.U16 [R21+0x208], R10 ;  /* 0x0002080a15007388 */ /* 0x0003e20000000400 */
[----:B------:R-:W-:Y:S02]  /*8b20*/  F2FP.SATFINITE.E4M3.F32.PACK_AB_MERGE_C R26, R26, R39, RZ ;  /* 0x000000271a1a723e */ /* 0x000fe400048070ff */
[----:B------:R-:W-:Y:S01]  /*8b30*/  F2FP.SATFINITE.E4M3.F32.PACK_AB_MERGE_C R76, R77, R76, RZ ;  /* 0x0000004c4d4c723e */ /* 0x000fe200048070ff */
[----:B------:R1:W-:Y:S01]  /*8b40*/  STS.U16 [R3], R48 ;  /* 0x0000003003007388 */ /* 0x0003e20000000400 */
[----:B------:R-:W-:-:S02]  /*8b50*/  F2FP.SATFINITE.E4M3.F32.PACK_AB_MERGE_C R30, R30, R43, RZ ;  /* 0x0000002b1e1e723e */ /* 0x000fc400048070ff */
[----:B------:R-:W-:Y:S01]  /*8b60*/  F2FP.SATFINITE.E4M3.F32.PACK_AB_MERGE_C R80, R81, R80, RZ ;  /* 0x000000505150723e */ /* 0x000fe200048070ff */
[----:B------:R1:W-:Y:S01]  /*8b70*/  STS.U16 [R3+0x200], R12 ;  /* 0x0002000c03007388 */ /* 0x0003e20000000400 */
[----:B------:R-:W-:Y:S02]  /*8b80*/  F2FP.SATFINITE.E4M3.F32.PACK_AB_MERGE_C R34, R34, R47, RZ ;  /* 0x0000002f2222723e */ /* 0x000fe400048070ff */
[----:B------:R-:W-:Y:S01]  /*8b90*/  F2FP.SATFINITE.E4M3.F32.PACK_AB_MERGE_C R84, R85, R84, RZ ;  /* 0x000000545554723e */ /* 0x000fe200048070ff */
[----:B------:R1:W-:Y:S01]  /*8ba0*/  STS.U16 [R3+0x8], R52 ;  /* 0x0000083403007388 */ /* 0x0003e20000000400 */
[----:B------:R-:W-:-:S03]  /*8bb0*/  F2FP.SATFINITE.E4M3.F32.PACK_AB_MERGE_C R38, R38, R51, RZ ;  /* 0x000000332626723e */ /* 0x000fc600048070ff */
[----:B------:R1:W-:Y:S01]  /*8bc0*/  STS.U16 [R3+0x208], R14 ;  /* 0x0002080e03007388 */ /* 0x0003e20000000400 */
[----:B------:R-:W-:Y:S01]  /*8bd0*/  @!PT LDS RZ, [RZ] ;  /* 0x00000000fffff984 */ /* 0x000fe20000000800 */
[----:B------:R-:W-:Y:S01]  /*8be0*/  @!PT LDS RZ, [RZ] ;  /* 0x00000000fffff984 */ /* 0x000fe20000000800 */
[----:B------:R-:W-:Y:S01]  /*8bf0*/  @!PT LDS RZ, [RZ] ;  /* 0x00000000fffff984 */ /* 0x000fe20000000800 */
[----:B------:R-:W-:Y:S01]  /*8c00*/  @!PT LDS RZ, [RZ] ;  /* 0x00000000fffff984 */ /* 0x000fe20000000800 */
[----:B------:R2:W-:Y:S06]  /*8c10*/  MEMBAR.ALL.CTA ;  /* 0x0000000000007992 */ /* 0x0005ec0000008000 */
[----:B--2---:R-:W2:Y:S02]  /*8c20*/  FENCE.VIEW.ASYNC.S ;  /* 0x00000000000073c6 */ /* 0x004ea40000000000 */
[----:B--2---:R-:W-:Y:S06]  /*8c30*/  BAR.SYNC.DEFER_BLOCKING 0x1, 0x80 ;  /* 0x0042000000007b1d */ /* 0x004fec0000010000 */
[----:B-1----:R-:W-:Y:S05]  /*8c40*/  @P0 BRA `(.L_x_67) ;  /* 0x00000000002c0947 */ /* 0x002fea0003800000 */
[----:B------:R-:W-:Y:S01]  /*8c50*/  S2UR UR44, SR_CTAID.Z ;  /* 0x00000000002c79c3 */ /* 0x000fe20000002700 */
[----:B------:R-:W-:Y:S01]  /*8c60*/  R2UR UR40, R19 ;  /* 0x00000000132872ca */ /* 0x000fe200000e0000 */
[----:B------:R-:W-:Y:S01]  /*8c70*/  ULDC.64 UR4, c[0x0][0x198] ;  /* 0x0000660000047ab9 */ /* 0x000fe20000000a00 */
[----:B------:R-:W-:Y:S01]  /*8c80*/  UMOV UR41, URZ ;  /* 0x0000003f00297c82 */ /* 0x000fe20008000000 */
[----:B------:R-:W-:-:S04]  /*8c90*/  UIADD3 UR4, UP0, UR4, 0x670, URZ ;  /* 0x0000067004047890 */ /* 0x000fc8000ff1e03f */
[----:B------:R-:W1:Y:S01]  /*8ca0*/  S2UR UR43, SR_CTAID.Y ;  /* 0x00000000002b79c3 */ /* 0x000e620000002600 */
[----:B------:R-:W-:-:S05]  /*8cb0*/  UIADD3.X UR5, URZ, UR5, URZ, UP0, !UPT ;  /* 0x000000053f057290 */ /* 0x000fca00087fe43f */
[----:B------:R-:W-:-:S09]  /*8cc0*/  UIADD3 UR40, UR40, -0x2200, URZ ;  /* 0xffffde0028287890 */ /* 0x000fd2000fffe03f */
[----:B-1----:R1:W-:Y:S01]  /*8cd0*/  UTMASTG.4D [UR40], [UR4] ;  /* 0x00000028040073b5 */ /* 0x0023e20008018000 */
[----:B------:R0:W-:Y:S01]  /*8ce0*/  UTMACMDFLUSH ;  /* 0x00000000000079b7 */ /* 0x0001e20000000000 */
[----:B-1----:R-:W-:-:S04]  /*8cf0*/  DEPBAR.LE SB0, 0x1 ;  /* 0x000080400000791a */ /* 0x002fc80000000000 */
.L_x_67:
[----:B------:R-:W-:Y:S05]  /*8d00*/  BSYNC B0 ;  /* 0x0000000000007941 */ /* 0x000fea0003800000 */
.L_x_66:
[----:B------:R-:W-:Y:S06]  /*8d10*/  BAR.SYNC.DEFER_BLOCKING 0x1, 0x80 ;  /* 0x0042000000007b1d */ /* 0x000fec0000010000 */
[----:B------:R-:W-:Y:S01]  /*8d20*/  BSSY B0, `(.L_x_68) ;  /* 0x0000023000007945 */ /* 0x000fe20003800000 */
[----:B------:R1:W-:Y:S04]  /*8d30*/  STS.U16 [R55+-0x1200], R56 ;  /* 0xffee003837007388 */ /* 0x0003e80000000400 */
[----:B------:R1:W-:Y:S04]  /*8d40*/  STS.U16 [R55+-0x1000], R16 ;  /* 0xfff0001037007388 */ /* 0x0003e80000000400 */
[----:B------:R1:W-:Y:S04]  /*8d50*/  STS.U16 [R55+-0x11f8], R60 ;  /* 0xffee083c37007388 */ /* 0x0003e80000000400 */
[----:B------:R1:W-:Y:S04]  /*8d60*/  STS.U16 [R55+-0xff8], R18 ;  /* 0xfff0081237007388 */ /* 0x0003e80000000400 */
[----:B------:R1:W-:Y:S04]  /*8d70*/  STS.U16 [R2+-0x1200], R65 ;  /* 0xffee004102007388 */ /* 0x0003e80000000400 */
[----:B------:R1:W-:Y:S04]  /*8d80*/  STS.U16 [R2+-0x1000], R31 ;  /* 0xfff0001f02007388 */ /* 0x0003e80000000400 */
[----:B------:R1:W-:Y:S04]  /*8d90*/  STS.U16 [R2+-0x11f8], R69 ;  /* 0xffee084502007388 */ /* 0x0003e80000000400 */
[----:B------:R1:W-:Y:S04]  /*8da0*/  STS.U16 [R2+-0xff8], R35 ;  /* 0xfff0082302007388 */ /* 0x0003e80000000400 */
[----:B------:R1:W-:Y:S04]  /*8db0*/  STS.U16 [R21+0x1000], R72 ;  /* 0x0010004815007388 */ /* 0x0003e80000000400 */
[----:B------:R1:W-:Y:S04]  /*8dc0*/  STS.U16 [R21+0x1200], R26 ;  /* 0x0012001a15007388 */ /* 0x0003e80000000400 */
[----:B------:R1:W-:Y:S04]  /*8dd0*/  STS.U16 [R21+0x1008], R76 ;  /* 0x0010084c15007388 */ /* 0x0003e80000000400 */
[----:B------:R1:W-:Y:S04]  /*8de0*/  STS.U16 [R21+0x1208], R30 ;  /* 0x0012081e15007388 */ /* 0x0003e80000000400 */
[----:B------:R1:W-:Y:S04]  /*8df0*/  STS.U16 [R3+0x1000], R80 ;  /* 0x0010005003007388 */ /* 0x0003e80000000400 */
[----:B------:R1:W-:Y:S04]  /*8e00*/  STS.U16 [R3+0x1200], R34 ;  /* 0x0012002203007388 */ /* 0x0003e80000000400 */
[----:B------:R1:W-:Y:S04]  /*8e10*/  STS.U16 [R3+0x1008], R84 ;  /* 0x0010085403007388 */ /* 0x0003e80000000400 */
        /* <DEDUP_REMOVED lines=12> */
[----:B------:R-:W-:Y:S01]  /*8ee0*/  UMOV UR41, 0x40 ;  /* 0x0000004000297882 */ /* 0x000fe20000000000 */
[----:B------:R-:W-:-:S04]  /*8ef0*/  UIADD3 UR4, UP0, UR4, 0x670, URZ ;  /* 0x0000067004047890 */ /* 0x000fc8000ff1e03f */
[----:B------:R-:W1:Y:S01]  /*8f00*/  S2UR UR43, SR_CTAID.Y ;  /* 0x00000000002b79c3 */ /* 0x000e620000002600 */
[----:B------:R-:W-:-:S05]  /*8f10*/  UIADD3.X UR5, URZ, UR5, URZ, UP0, !UPT ;  /* 0x000000053f057290 */ /* 0x000fca00087fe43f */
[----:B------:R-:W-:-:S09]  /*8f20*/  UIADD3 UR40, UR40, -0x1200, URZ ;  /* 0xffffee0028287890 */ /* 0x000fd2000fffe03f */
[----:B-1----:R1:W-:Y:S02]  /*8f30*/  UTMASTG.4D [UR40], [UR4] ;  /* 0x00000028040073b5 */ /* 0x0023e40008018000 */
[----:B-1----:R0:W-:Y:S02]  /*8f40*/  UTMACMDFLUSH ;  /* 0x00000000000079b7 */ /* 0x0021e40000000000 */
.L_x_69:
[----:B------:R-:W-:Y:S05]  /*8f50*/  BSYNC B0 ;  /* 0x0000000000007941 */ /* 0x000fea0003800000 */
.L_x_68:
[----:B------:R-:W-:Y:S01]  /*8f60*/  UIADD3 UR37, UR37, -0x1, URZ ;  /* 0xffffffff25257890 */ /* 0x000fe2000fffe03f */
[----:B------:R-:W-:-:S04]  /*8f70*/  DEPBAR.LE SB0, 0x0 ;  /* 0x000080000000791a */ /* 0x000fc80000000000 */
[----:B------:R-:W-:-:S04]  /*8f80*/  USHF.L.U32 UR4, UR37, 0x3, URZ ;  /* 0x0000000325047899 */ /* 0x000fc8000800063f */
[----:B------:R-:W-:-:S04]  /*8f90*/  ULOP3.LUT UR4, UR4, 0x8, URZ, 0xe2, !UPT ;  /* 0x0000000804047892 */ /* 0x000fc8000f8ee23f */
[----:B------:R-:W-:-:S06]  /*8fa0*/  ULOP3.LUT UR4, UR4, 0x18, URZ, 0x3c, !UPT ;  /* 0x0000001804047892 */ /* 0x000fcc000f8e3c3f */
[----:B------:R-:W-:-:S04]  /*8fb0*/  IMAD.U32 R0, RZ, RZ, UR4 ;  /* 0x00000004ff007e24 */ /* 0x000fc8000f8e00ff */
[----:B------:R-:W-:Y:S01]  /*8fc0*/  SYNCS.ARRIVE.TRANS64.A1T0 RZ, [R0+UR36+0xe090], RZ ;  /* 0x00e090ff00ff79a7 */ /* 0x000fe20008100024 */
[----:B------:R-:W-:Y:S05]  /*8fd0*/  EXIT ;  /* 0x000000000000794d */ /* 0x000fea0003800000 */
.L_x_6:
[----:B------:R-:W-:-:S08]  /*8fe0*/  UISETP.NE.AND UP0, UPT, UR10, 0x1, UPT ;  /* 0x000000010a00788c */ /* 0x000fd0000bf05270 */
[----:B------:R-:W1:-:S00]  /*8ff0*/  USETMAXREG.DEALLOC.CTAPOOL 0x18 ;  /* 0x00000018000079c8 */ /* 0x000e4000080e0500 */
[----:B------:R-:W-:-:S13]  /*9000*/  PLOP3.LUT P0, PT, PT, PT, UP0, 0x80, 0x0 ;  /* 0x000000000000781c */ /* 0x000fda0003f0f008 */
[----:B------:R-:W-:Y:S05]  /*9010*/  @P0 EXIT ;  /* 0x000000000000094d */ /* 0x000fea0003800000 */
[----:B------:R-:W2:Y:S01]  /*9020*/  S2UR UR11, SR_CTAID.X ;  /* 0x00000000000b79c3 */ /* 0x000ea20000002500 */
[----:B------:R-:W-:Y:S01]  /*9030*/  ELECT P3, URZ, PT ;  /* 0x00000000003f782f */ /* 0x000fe20003860000 */
[----:B------:R-:W-:Y:S01]  /*9040*/  BSSY B0, `(.L_x_70) ;  /* 0x0000029000007945 */ /* 0x000fe20003800000 */
[----:B-1----:R-:W-:Y:S01]  /*9050*/  MOV R2, RZ ;  /* 0x000000ff00027202 */ /* 0x002fe20000000f00 */
[----:B------:R-:W-:Y:S02]  /*9060*/  IMAD.MOV.U32 R8, RZ, RZ, RZ ;  /* 0x000000ffff087224 */ /* 0x000fe400078e00ff */
[----:B------:R-:W-:Y:S02]  /*9070*/  IMAD.MOV.U32 R4, RZ, RZ, RZ ;  /* 0x000000ffff047224 */ /* 0x000fe400078e00ff */
[----:B------:R-:W1:Y:S08]  /*9080*/  S2UR UR20, SR_CTAID.Y ;  /* 0x00000000001479c3 */ /* 0x000e700000002600 */
[----:B------:R-:W3:Y:S01]  /*9090*/  S2UR UR21, SR_CTAID.Z ;  /* 0x00000000001579c3 */ /* 0x000ee20000002700 */
[----:B--2---:R-:W-:Y:S01]  /*90a0*/  USHF.L.U32 UR11, UR11, 0x7, URZ ;  /* 0x000000070b0b7899 */ /* 0x004fe2000800063f */
[----:B------:R-:W-:Y:S11]  /*90b0*/  @!P3 BRA `(.L_x_71) ;  /* 0x000000000084b947 */ /* 0x000ff60003800000 */
[----:B------:R-:W2:Y:S01]  /*90c0*/  S2R R4, SR_CgaCtaId ;  /* 0x0000000000047919 */ /* 0x000ea20000008800 */
[----:B------:R-:W-:Y:S01]  /*90d0*/  MOV R3, 0x400 ;  /* 0x0000040000037802 */ /* 0x000fe20000000f00 */
[----:B------:R-:W-:-:S03]  /*90e0*/  IMAD.MOV.U32 R5, RZ, RZ, 0x1 ;  /* 0x00000001ff057424 */ /* 0x000fc600078e00ff */
[----:B--2---:R-:W-:Y:S02]  /*90f0*/  LEA R4, R4, R3, 0x18 ;  /* 0x0000000304047211 */ /* 0x004fe400078ec0ff */
[----:B------:R-:W-:-:S04]  /*9100*/  SHF.L.U32 R3, R5, 0x1f, RZ ;  /* 0x0000001f05037819 */ /* 0x000fc800000006ff */
[----:B------:R-:W2:Y:S02]  /*9110*/  SYNCS.PHASECHK.TRANS64.TRYWAIT P0, [R4+URZ+0xe060], R3 ;  /* 0x00e06003040075a7 */ /* 0x000ea4000800017f */
[----:B--2---:R-:W-:Y:S05]  /*9120*/  @!P0 BRA `(.L_x_72) ;  /* 0x0000001000908947 */ /* 0x004fea0003800000 */
.L_x_109:
[----:B------:R-:W-:Y:S01]  /*9130*/  ULOP3.LUT UR4, UR6, 0x2, URZ, 0xfc, !UPT ;  /* 0x0000000206047892 */ /* 0x000fe2000f8efc3f */
[----:B--2---:R-:W-:-:S03]  /*9140*/  @P2 IMAD.MOV.U32 R3, RZ, RZ, 0x2000 ;  /* 0x00002000ff032424 */ /* 0x004fc600078e00ff */
[----:B------:R-:W-:Y:S01]  /*9150*/  UPRMT UR4, UR4, 0x9910, URZ ;  /* 0x0000991004047896 */ /* 0x000fe2000800003f */
[----:B------:R2:W-:Y:S03]  /*9160*/  @P2 SYNCS.ARRIVE.TRANS64 RZ, [R4+URZ+0xe050], R3 ;  /* 0x00e0500304ff29a7 */ /* 0x0005e6000800003f */
[----:B------:R-:W-:-:S06]  /*9170*/  UISETP.NE.AND UP0, UPT, UR4, 0x2, UPT ;  /* 0x000000020400788c */ /* 0x000fcc000bf05270 */
[----:B------:R-:W-:-:S13]  /*9180*/  PLOP3.LUT P0, PT, PT, PT, UP0, 0x80, 0x0 ;  /* 0x000000000000781c */ /* 0x000fda0003f0f008 */
[----:B--2---:R-:W-:Y:S05]  /*9190*/  @P0 BRA `(.L_x_73) ;  /* 0x0000000000040947 */ /* 0x004fea0003800000 */
[----:B-1-3--:R-:W-:Y:S01]  /*91a0*/  BPT.TRAP 0x1 ;  /* 0x000000040000795c */ /* 0x00afe20000300000 */
.L_x_73:
[----:B------:R-:W-:-:S04]  /*91b0*/  LOP3.LUT P0, RZ, R0, 0x1f, RZ, 0xc0, !PT ;  /* 0x0000001f00ff7812 */ /* 0x000fc8000780c0ff */
[----:B------:R-:W-:-:S13]  /*91c0*/  PLOP3.LUT P0, PT, P0, P2, PT, 0x2a, 0x0 ;  /* 0x000000000000781c */ /* 0x000fda0000704572 */
[----:B------:R-:W-:Y:S05]  /*91d0*/  @P0 BRA `(.L_x_74) ;  /* 0x0000000000040947 */ /* 0x000fea0003800000 */
[----:B-1-3--:R-:W-:Y:S01]  /*91e0*/  BPT.TRAP 0x1 ;  /* 0x000000040000795c */ /* 0x00afe20000300000 */
.L_x_74:
[----:B------:R-:W-:Y:S01]  /*91f0*/  R2UR UR8, R4 ;  /* 0x00000000040872ca */ /* 0x000fe200000e0000 */
[----:B------:R-:W-:Y:S01]  /*9200*/  ULDC.64 UR4, c[0x0][0x198] ;  /* 0x0000660000047ab9 */ /* 0x000fe20000000a00 */
[----:B------:R-:W-:Y:S01]  /*9210*/  UMOV UR14, 0x0 ;  /* 0x00000000000e7882 */ /* 0x000fe20000000000 */
[----:B------:R-:W-:Y:S01]  /*9220*/  UIADD3 UR4, UP0, UR4, 0xf0, URZ ;  /* 0x000000f004047890 */ /* 0x000fe2000ff1e03f */
[----:B------:R-:W-:Y:S01]  /*9230*/  IMAD.MOV.U32 R4, RZ, RZ, 0x1 ;  /* 0x00000001ff047424 */ /* 0x000fe200078e00ff */
[----:B------:R-:W-:Y:S01]  /*9240*/  UMOV UR15, 0x10000000 ;  /* 0x10000000000f7882 */ /* 0x000fe20000000000 */
[----:B------:R-:W-:Y:S01]  /*9250*/  UMOV UR10, URZ ;  /* 0x0000003f000a7c82 */ /* 0x000fe20008000000 */
[----:B------:R-:W-:Y:S01]  /*9260*/  UIADD3.X UR5, URZ, UR5, URZ, UP0, !UPT ;  /* 0x000000053f057290 */ /* 0x000fe200087fe43f */
[----:B------:R-:W-:Y:S01]  /*9270*/  IMAD.MOV.U32 R8, RZ, RZ, 0x40 ;  /* 0x00000040ff087424 */ /* 0x000fe200078e00ff */
[----:B-1----:R-:W-:Y:S01]  /*9280*/  UMOV UR12, UR20 ;  /* 0x00000014000c7c82 */ /* 0x002fe20008000000 */
[----:B---3--:R-:W-:-:S03]  /*9290*/  UMOV UR13, UR21 ;  /* 0x00000015000d7c82 */ /* 0x008fc60008000000 */
[----:B------:R-:W-:-:S09]  /*92a0*/  UIADD3 UR9, UR8, 0xe050, URZ ;  /* 0x0000e05008097890 */ /* 0x000fd2000fffe03f */
[----:B------:R2:W-:Y:S02]  /*92b0*/  UTMALDG.4D [UR8], [UR4], desc[UR14] ;  /* 0x00000e08040075b4 */ /* 0x0005e40008019000 */
[----:B--2---:R-:W-:Y:S01]  /*92c0*/  NOP ;  /* 0x0000000000007918 */ /* 0x004fe20000000000 */
.L_x_71:
[----:B-1-3--:R-:W-:Y:S05]  /*92d0*/  BSYNC B0 ;  /* 0x0000000000007941 */ /* 0x00afea0003800000 */
.L_x_70:
[----:B------:R-:W1:Y:S01]  /*92e0*/  LDC R3, c[0x0][0x28c] ;  /* 0x0000a300ff037b82 */ /* 0x000e620000000800 */
[----:B------:R-:W-:Y:S01]  /*92f0*/  BSSY B0, `(.L_x_75) ;  /* 0x0000023000007945 */ /* 0x000fe20003800000 */
[----:B-1----:R-:W-:-:S13]  /*9300*/  ISETP.GT.AND P4, PT, R3, RZ, P3 ;  /* 0x000000ff0300720c */ /* 0x002fda0001f84270 */
[----:B------:R-:W-:Y:S05]  /*9310*/  @!P4 BRA `(.L_x_76) ;  /* 0x000000000080c947 */ /* 0x000fea0003800000 */
[----:B------:R-:W1:Y:S01]  /*9320*/  S2R R5, SR_CgaCtaId ;  /* 0x0000000000057919 */ /* 0x000e620000008800 */
[----:B------:R-:W-:-:S04]  /*9330*/  MOV R2, 0x400 ;  /* 0x0000040000027802 */ /* 0x000fc80000000f00 */
[----:B-1----:R-:W-:Y:S02]  /*9340*/  LEA R2, R5, R2, 0x18 ;  /* 0x0000000205027211 */ /* 0x002fe400078ec0ff */
[----:B------:R-:W-:-:S04]  /*9350*/  MOV R5, 0x1 ;  /* 0x0000000100057802 */ /* 0x000fc80000000f00 */
[----:B------:R-:W-:-:S04]  /*9360*/  SHF.L.U32 R5, R5, 0x1f, RZ ;  /* 0x0000001f05057819 */ /* 0x000fc800000006ff */
[----:B------:R-:W1:Y:S02]  /*9370*/  SYNCS.PHASECHK.TRANS64.TRYWAIT P0, [R2+URZ+0xe028], R5 ;  /* 0x00e02805020075a7 */ /* 0x000e64000800017f */
[----:B-1----:R-:W-:Y:S05]  /*9380*/  @!P0 BRA `(.L_x_77) ;  /* 0x00000010000c8947 */ /* 0x002fea0003800000 */
.L_x_110:
[----:B------:R-:W-:Y:S01]  /*9390*/  ULOP3.LUT UR4, UR6, 0x2, URZ, 0xfc, !UPT ;  /* 0x0000000206047892 */ /* 0x000fe2000f8efc3f */
[----:B-1----:R-:W-:-:S03]  /*93a0*/  @P2 IMAD.MOV.U32 R5, RZ, RZ, 0x2000 ;  /* 0x00002000ff052424 */ /* 0x002fc600078e00ff */
[----:B------:R-:W-:Y:S01]  /*93b0*/  UPRMT UR4, UR4, 0x9910, URZ ;  /* 0x0000991004047896 */ /* 0x000fe2000800003f */
[----:B------:R1:W-:Y:S03]  /*93c0*/  @P2 SYNCS.ARRIVE.TRANS64 RZ, [R2+URZ+0xe000], R5 ;  /* 0x00e0000502ff29a7 */ /* 0x0003e6000800003f */
[----:B------:R-:W-:-:S06]  /*93d0*/  UISETP.NE.AND UP0, UPT, UR4, 0x2, UPT ;  /* 0x000000020400788c */ /* 0x000fcc000bf05270 */
[----:B------:R-:W-:-:S13]  /*93e0*/  PLOP3.LUT P0, PT, PT, PT, UP0, 0x80, 0x0 ;  /* 0x000000000000781c */ /* 0x000fda0003f0f008 */
[----:B-1----:R-:W-:Y:S05]  /*93f0*/  @P0 BRA `(.L_x_78) ;  /* 0x0000000000040947 */ /* 0x002fea0003800000 */
[----:B------:R-:W-:Y:S01]  /*9400*/  BPT.TRAP 0x1 ;  /* 0x000000040000795c */ /* 0x000fe20000300000 */
.L_x_78:
[----:B------:R-:W-:-:S04]  /*9410*/  LOP3.LUT P0, RZ, R0, 0x1f, RZ, 0xc0, !PT ;  /* 0x0000001f00ff7812 */ /* 0x000fc8000780c0ff */
[----:B------:R-:W-:-:S13]  /*9420*/  PLOP3.LUT P0, PT, P0, P2, PT, 0x2a, 0x0 ;  /* 0x000000000000781c */ /* 0x000fda0000704572 */
[----:B------:R-:W-:Y:S05]  /*9430*/  @P0 BRA `(.L_x_79) ;  /* 0x0000000000040947 */ /* 0x000fea0003800000 */
[----:B------:R-:W-:Y:S01]  /*9440*/  BPT.TRAP 0x1 ;  /* 0x000000040000795c */ /* 0x000fe20000300000 */
.L_x_79:
        /* <DEDUP_REMOVED lines=8> */
[----:B------:R-:W-:-:S05]  /*94d0*/  UMOV UR19, URZ ;  /* 0x0000003f00137c82 */ /* 0x000fca0008000000 */
[----:B------:R-:W-:Y:S02]  /*94e0*/  UIADD3 UR16, UR17, 0x4000, URZ ;  /* 0x0000400011107890 */ /* 0x000fe4000fffe03f */
[----:B------:R-:W-:-:S09]  /*94f0*/  UIADD3 UR17, UR17, 0xe000, URZ ;  /* 0x0000e00011117890 */ /* 0x000fd2000fffe03f */
[----:B------:R1:W-:Y:S02]  /*9500*/  UTMALDG.4D [UR16], [UR4], desc[UR8] ;  /* 0x00000810040075b4 */ /* 0x0003e40008019000 */
[----:B-1----:R-:W-:Y:S01]  /*9510*/  NOP ;  /* 0x0000000000007918 */ /* 0x002fe20000000000 */
.L_x_76:
[----:B------:R-:W-:Y:S05]  /*9520*/  BSYNC B0 ;  /* 0x0000000000007941 */ /* 0x000fea0003800000 */
.L_x_75:
[----:B------:R-:W-:Y:S04]  /*9530*/  BSSY B0, `(.L_x_80) ;  /* 0x0000025000007945 */ /* 0x000fe80003800000 */
[----:B------:R-:W-:Y:S05]  /*9540*/  @!P3 BRA `(.L_x_81) ;  /* 0x00000000008cb947 */ /* 0x000fea0003800000 */
[----:B------:R-:W1:Y:S01]  /*9550*/  S2R R6, SR_CgaCtaId ;  /* 0x0000000000067919 */ /* 0x000e620000008800 */
[----:B------:R-:W-:-:S04]  /*9560*/  MOV R5, 0x400 ;  /* 0x0000040000057802 */ /* 0x000fc80000000f00 */
[----:B-1----:R-:W-:Y:S01]  /*9570*/  LEA R7, R6, R5, 0x18 ;  /* 0x0000000506077211 */ /* 0x002fe200078ec0ff */
[----:B------:R-:W-:-:S04]  /*9580*/  IMAD.MOV.U32 R6, RZ, RZ, 0x1 ;  /* 0x00000001ff067424 */ /* 0x000fc800078e00ff */
[----:B------:R-:W-:Y:S01]  /*9590*/  IMAD R5, R4, 0x8, R7 ;  /* 0x0000000804057824 */ /* 0x000fe200078e0207 */
[----:B------:R-:W-:-:S04]  /*95a0*/  SHF.L.U32 R6, R6, 0x1f, RZ ;  /* 0x0000001f06067819 */ /* 0x000fc800000006ff */
[----:B------:R-:W1:Y:S02]  /*95b0*/  SYNCS.PHASECHK.TRANS64.TRYWAIT P0, [R5+URZ+0xe060], R6 ;  /* 0x00e06006050075a7 */ /* 0x000e64000800017f */
[----:B-1----:R-:W-:Y:S05]  /*95c0*/  @!P0 BRA `(.L_x_82) ;  /* 0x0000000c00908947 */ /* 0x002fea0003800000 */
.L_x_111:
        /* <DEDUP_REMOVED lines=8> */
.L_x_83:
[----:B------:R-:W-:-:S04]  /*9650*/  LOP3.LUT P0, RZ, R0, 0x1f, RZ, 0xc0, !PT ;  /* 0x0000001f00ff7812 */ /* 0x000fc8000780c0ff */
[----:B------:R-:W-:-:S13]  /*9660*/  PLOP3.LUT P0, PT, P0, P2, PT, 0x2a, 0x0 ;  /* 0x000000000000781c */ /* 0x000fda0000704572 */
[----:B------:R-:W-:Y:S05]  /*9670*/  @P0 BRA `(.L_x_84) ;  /* 0x0000000000040947 */ /* 0x000fea0003800000 */
[----:B------:R-:W-:Y:S01]  /*9680*/  BPT.TRAP 0x1 ;  /* 0x000000040000795c */ /* 0x000fe20000300000 */
.L_x_84:
[----:B------:R-:W-:Y:S01]  /*9690*/  R2UR UR16, R4 ;  /* 0x00000000041072ca */ /* 0x000fe200000e0000 */
[----:B------:R-:W-:Y:S01]  /*96a0*/  ULDC.64 UR8, c[0x0][0x198] ;  /* 0x0000660000087ab9 */ /* 0x000fe20000000a00 */
[----:B------:R-:W-:Y:S01]  /*96b0*/  R2UR UR4, R7 ;  /* 0x00000000070472ca */ /* 0x000fe200000e0000 */
[----:B------:R-:W-:Y:S01]  /*96c0*/  UIADD3 UR8, UP0, UR8, 0xf0, URZ ;  /* 0x000000f008087890 */ /* 0x000fe2000ff1e03f */
[----:B------:R-:W-:Y:S01]  /*96d0*/  R2UR UR19, R8 ;  /* 0x00000000081372ca */ /* 0x000fe200000e0000 */
[----:B------:R-:W-:Y:S01]  /*96e0*/  UMOV UR5, 0x10000000 ;  /* 0x1000000000057882 */ /* 0x000fe20000000000 */
[----:B------:R-:W-:Y:S01]  /*96f0*/  R2UR UR17, R5 ;  /* 0x00000000051172ca */ /* 0x000fe200000e0000 */
[----:B------:R-:W-:Y:S01]  /*9700*/  UIADD3.X UR9, URZ, UR9, URZ, UP0, !UPT ;  /* 0x000000093f097290 */ /* 0x000fe200087fe43f */
[----:B------:R-:W-:-:S07]  /*9710*/  UMOV UR18, URZ ;  /* 0x0000003f00127c82 */ /* 0x000fce0008000000 */
[----:B------:R-:W-:Y:S02]  /*9720*/  ULEA UR16, UR16, UR4, 0xd ;  /* 0x0000000410107291 */ /* 0x000fe4000f8e683f */
[----:B------:R-:W-:Y:S02]  /*9730*/  UIADD3 UR19, UR11, UR19, URZ ;  /* 0x000000130b137290 */ /* 0x000fe4000fffe03f */
[----:B------:R-:W-:Y:S01]  /*9740*/  UIADD3 UR17, UR17, 0xe050, URZ ;  /* 0x0000e05011117890 */ /* 0x000fe2000fffe03f */
[----:B------:R-:W-:-:S08]  /*9750*/  UMOV UR4, 0x0 ;  /* 0x0000000000047882 */ /* 0x000fd00000000000 */
[----:B------:R1:W-:Y:S02]  /*9760*/  UTMALDG.4D [UR16], [UR8], desc[UR4] ;  /* 0x00000410080075b4 */ /* 0x0003e40008019000 */
[----:B-1----:R-:W-:Y:S01]  /*9770*/  NOP ;  /* 0x0000000000007918 */ /* 0x002fe20000000000 */
.L_x_81:
[----:B------:R-:W-:Y:S05]  /*9780*/  BSYNC B0 ;  /* 0x0000000000007941 */ /* 0x000fea0003800000 */
.L_x_80:
[----:B------:R-:W-:Y:S01]  /*9790*/  BSSY B0, `(.L_x_85) ;  /* 0x0000027000007945 */ /* 0x000fe20003800000 */
[----:B------:R-:W-:-:S03]  /*97a0*/  IMAD.MOV.U32 R8, RZ, RZ, RZ ;  /* 0x000000ffff087224 */ /* 0x000fc600078e00ff */
[----:B------:R-:W-:Y:S05]  /*97b0*/  @!P4 BRA `(.L_x_86) ;  /* 0x000000000090c947 */ /* 0x000fea0003800000 */
[----:B------:R-:W1:Y:S01]  /*97c0*/  S2R R5, SR_CgaCtaId ;  /* 0x0000000000057919 */ /* 0x000e620000008800 */
[----:B------:R-:W-:Y:S02]  /*97d0*/  MOV R4, 0x400 ;  /* 0x0000040000047802 */ /* 0x000fe40000000f00 */
[----:B------:R-:W-:-:S04]  /*97e0*/  MOV R7, 0x1 ;  /* 0x0000000100077802 */ /* 0x000fc80000000f00 */
[----:B------:R-:W-:Y:S02]  /*97f0*/  SHF.L.U32 R7, R7, 0x1f, RZ ;  /* 0x0000001f07077819 */ /* 0x000fe400000006ff */
[----:B-1----:R-:W-:-:S05]  /*9800*/  LEA R5, R5, R4, 0x18 ;  /* 0x0000000405057211 */ /* 0x002fca00078ec0ff */
[----:B------:R-:W-:-:S04]  /*9810*/  IMAD R4, R2, 0x8, R5 ;  /* 0x0000000802047824 */ /* 0x000fc800078e0205 */
[----:B------:R-:W1:Y:S02]  /*9820*/  SYNCS.PHASECHK.TRANS64.TRYWAIT P0, [R4+URZ+0xe028], R7 ;  /* 0x00e02807040075a7 */ /* 0x000e64000800017f */
[----:B-1----:R-:W-:Y:S05]  /*9830*/  @!P0 BRA `(.L_x_87) ;  /* 0x0000000c00088947 */ /* 0x002fea0003800000 */
.L_x_112:
        /* <DEDUP_REMOVED lines=8> */
.L_x_88:
[----:B------:R-:W-:-:S04]  /*98c0*/  LOP3.LUT P0, RZ, R0, 0x1f, RZ, 0xc0, !PT ;  /* 0x0000001f00ff7812 */ /* 0x000fc8000780c0ff */
[----:B------:R-:W-:-:S13]  /*98d0*/  PLOP3.LUT P0, PT, P0, P2, PT, 0x2a, 0x0 ;  /* 0x000000000000781c */ /* 0x000fda0000704572 */
[----:B------:R-:W-:Y:S05]  /*98e0*/  @P0 BRA `(.L_x_89) ;  /* 0x0000000000040947 */ /* 0x000fea0003800000 */
[----:B------:R-:W-:Y:S01]  /*98f0*/  BPT.TRAP 0x1 ;  /* 0x000000040000795c */ /* 0x000fe20000300000 */
.L_x_89:
[----:B------:R-:W-:Y:S01]  /*9900*/  IMAD R5, R2, 0x2000, R5 ;  /* 0x0000200002057824 */ /* 0x000fe200078e0205 */
[----:B------:R-:W-:Y:S01]  /*9910*/  R2UR UR17, R4 ;  /* 0x00000000041172ca */ /* 0x000fe200000e0000 */
[----:B------:R-:W-:Y:S01]  /*9920*/  ULDC.64 UR4, c[0x0][0x198] ;  /* 0x0000660000047ab9 */ /* 0x000fe20000000a00 */
[----:B------:R-:W-:Y:S01]  /*9930*/  UMOV UR8, 0x0 ;  /* 0x0000000000087882 */ /* 0x000fe20000000000 */
[----:B------:R-:W-:Y:S01]  /*9940*/  UIADD3 UR4, UP0, UR4, 0x2f0, URZ ;  /* 0x000002f004047890 */ /* 0x000fe2000ff1e03f */
[----:B------:R-:W-:Y:S01]  /*9950*/  R2UR UR16, R5 ;  /* 0x00000000051072ca */ /* 0x000fe200000e0000 */
[----:B------:R-:W-:Y:S01]  /*9960*/  UMOV UR9, 0x10000000 ;  /* 0x1000000000097882 */ /* 0x000fe20000000000 */
[----:B------:R-:W-:Y:S01]  /*9970*/  UMOV UR18, URZ ;  /* 0x0000003f00127c82 */ /* 0x000fe20008000000 */
[----:B------:R-:W-:Y:S01]  /*9980*/  UIADD3.X UR5, URZ, UR5, URZ, UP0, !UPT ;  /* 0x000000053f057290 */ /* 0x000fe200087fe43f */
[----:B------:R-:W-:Y:S01]  /*9990*/  VIADD R2, R2, 0x1 ;  /* 0x0000000102027836 */ /* 0x000fe20000000000 */
[----:B------:R-:W-:Y:S01]  /*99a0*/  UMOV UR19, URZ ;  /* 0x0000003f00137c82 */ /* 0x000fe20008000000 */
[----:B------:R-:W-:-:S03]  /*99b0*/  IMAD.MOV.U32 R8, RZ, RZ, 0x1 ;  /* 0x00000001ff087424 */ /* 0x000fc600078e00ff */
[----:B------:R-:W-:-:S04]  /*99c0*/  UIADD3 UR17, UR17, 0xe000, URZ ;  /* 0x0000e00011117890 */ /* 0x000fc8000fffe03f */
[----:B------:R-:W-:-:S09]  /*99d0*/  UIADD3 UR16, UR16, 0x4000, URZ ;  /* 0x0000400010107890 */ /* 0x000fd2000fffe03f */
[----:B------:R1:W-:Y:S02]  /*99e0*/  UTMALDG.4D [UR16], [UR4], desc[UR8] ;  /* 0x00000810040075b4 */ /* 0x0003e40008019000 */
[----:B-1----:R-:W-:Y:S01]  /*99f0*/  NOP ;  /* 0x0000000000007918 */ /* 0x002fe20000000000 */
.L_x_86:
[----:B------:R-:W-:Y:S05]  /*9a00*/  BSYNC B0 ;  /* 0x0000000000007941 */ /* 0x000fea0003800000 */
.L_x_85:
[----:B------:R-:W-:-:S13]  /*9a10*/  ISETP.GE.AND P0, PT, R3, 0x41, PT ;  /* 0x000000410300780c */ /* 0x000fda0003f06270 */
[----:B------:R-:W-:Y:S05]  /*9a20*/  @!P0 EXIT ;  /* 0x000000000000894d */ /* 0x000fea0003800000 */
[----:B------:R-:W-:Y:S01]  /*9a30*/  VIADD R3, R3, 0x3f ;  /* 0x0000003f03037836 */ /* 0x000fe20000000000 */
[----:B------:R-:W-:Y:S01]  /*9a40*/  LOP3.LUT P0, RZ, R0, 0x1f, RZ, 0xc0, !PT ;  /* 0x0000001f00ff7812 */ /* 0x000fe2000780c0ff */
[----:B------:R-:W-:Y:S03]  /*9a50*/  BSSY B0, `(.L_x_90) ;  /* 0x000005a000007945 */ /* 0x000fe60003800000 */
[----:B------:R-:W-:Y:S02]  /*9a60*/  SHF.R.S32.HI R0, RZ, 0x1f, R3 ;  /* 0x0000001fff007819 */ /* 0x000fe40000011403 */
[----:B------:R-:W-:Y:S02]  /*9a70*/  PLOP3.LUT P0, PT, P0, P2, PT, 0x2a, 0x0 ;  /* 0x000000000000781c */ /* 0x000fe40000704572 */
[----:B------:R-:W-:Y:S02]  /*9a80*/  LEA.HI R0, R0, R3, RZ, 0x6 ;  /* 0x0000000300007211 */ /* 0x000fe400078f30ff */
[----:B------:R-:W-:-:S02]  /*9a90*/  MOV R3, UR6 ;  /* 0x0000000600037c02 */ /* 0x000fc40008000f00 */
[----:B------:R-:W-:Y:S02]  /*9aa0*/  SHF.R.S32.HI R4, RZ, 0x6, R0 ;  /* 0x00000006ff047819 */ /* 0x000fe40000011400 */
[----:B------:R-:W-:Y:S01]  /*9ab0*/  LOP3.LUT R0, R3, 0x2, RZ, 0xfc, !PT ;  /* 0x0000000203007812 */ /* 0x000fe200078efcff */
[----:B------:R-:W-:Y:S02]  /*9ac0*/  IMAD.MOV.U32 R3, RZ, RZ, 0x1 ;  /* 0x00000001ff037424 */ /* 0x000fe400078e00ff */
[----:B------:R-:W-:-:S07]  /*9ad0*/  IMAD.SHL.U32 R4, R4, 0x2, RZ ;  /* 0x0000000204047824 */ /* 0x000fce00078e00ff */
.L_x_101:
[----:B------:R-:W-:Y:S04]  /*9ae0*/  BSSY B1, `(.L_x_91) ;  /* 0x0000025000017945 */ /* 0x000fe80003800000 */
[----:B------:R-:W-:Y:S05]  /*9af0*/  @!P3 BRA `(.L_x_92) ;  /* 0x00000000008cb947 */ /* 0x000fea0003800000 */
[----:B------:R-:W1:Y:S01]  /*9b00*/  S2R R6, SR_CgaCtaId ;  /* 0x0000000000067919 */ /* 0x000e620000008800 */
[----:B------:R-:W-:-:S04]  /*9b10*/  MOV R5, 0x400 ;  /* 0x0000040000057802 */ /* 0x000fc80000000f00 */
[----:B-1----:R-:W-:Y:S02]  /*9b20*/  LEA R7, R6, R5, 0x18 ;  /* 0x0000000506077211 */ /* 0x002fe400078ec0ff */
[----:B------:R-:W-:-:S03]  /*9b30*/  SHF.L.U32 R5, R3, 0x1f, RZ ;  /* 0x0000001f03057819 */ /* 0x000fc600000006ff */
[----:B------:R-:W-:-:S04]  /*9b40*/  IMAD R6, R2, 0x8, R7 ;  /* 0x0000000802067824 */ /* 0x000fc800078e0207 */
[----:B------:R-:W1:Y:S02]  /*9b50*/  SYNCS.PHASECHK.TRANS64.TRYWAIT P4, [R6+URZ+0xe028], R5 ;  /* 0x00e02805060075a7 */ /* 0x000e64000808017f */
[----:B-1----:R-:W-:Y:S05]  /*9b60*/  @!P4 BRA `(.L_x_93) ;  /* 0x000000080050c947 */ /* 0x002fea0003800000 */
.L_x_113:
[----:B-1----:R-:W-:-:S04]  /*9b70*/  @P2 IMAD.MOV.U32 R5, RZ, RZ, 0x2000 ;  /* 0x00002000ff052424 */ /* 0x002fc800078e00ff */
[----:B------:R1:W-:Y:S02]  /*9b80*/  @P2 SYNCS.ARRIVE.TRANS64 RZ, [R6+URZ+0xe000], R5 ;  /* 0x00e0000506ff29a7 */ /* 0x0003e4000800003f */
[----:B-1----:R-:W-:-:S04]  /*9b90*/  PRMT R5, R0, 0x9910, RZ ;  /* 0x0000991000057816 */ /* 0x002fc800000000ff */
[----:B------:R-:W-:-:S13]  /*9ba0*/  ISETP.NE.AND P4, PT, R5, 0x2, PT ;  /* 0x000000020500780c */ /* 0x000fda0003f85270 */
[----:B------:R-:W-:Y:S05]  /*9bb0*/  @P4 BRA `(.L_x_94) ;  /* 0x0000000000044947 */ /* 0x000fea0003800000 */
[----:B------:R-:W-:Y:S01]  /*9bc0*/  BPT.TRAP 0x1 ;  /* 0x000000040000795c */ /* 0x000fe20000300000 */
.L_x_94:
[----:B------:R-:W-:Y:S05]  /*9bd0*/  @P0 BRA `(.L_x_95) ;  /* 0x0000000000040947 */ /* 0x000fea0003800000 */
[----:B------:R-:W-:Y:S01]  /*9be0*/  BPT.TRAP 0x1 ;  /* 0x000000040000795c */ /* 0x000fe20000300000 */
.L_x_95:
[----:B------:R-:W-:Y:S01]  /*9bf0*/  IMAD R7, R2, 0x2000, R7 ;  /* 0x0000200002077824 */ /* 0x000fe200078e0207 */
[----:B------:R-:W-:Y:S01]  /*9c00*/  R2UR UR17, R6 ;  /* 0x00000000061172ca */ /* 0x000fe200000e0000 */
[----:B------:R-:W-:Y:S01]  /*9c10*/  ULDC.64 UR4, c[0x0][0x198] ;  /* 0x0000660000047ab9 */ /* 0x000fe20000000a00 */
[----:B------:R-:W-:Y:S01]  /*9c20*/  R2UR UR19, R8 ;  /* 0x00000000081372ca */ /* 0x000fe200000e0000 */
[----:B------:R-:W-:Y:S01]  /*9c30*/  UIADD3 UR4, UP0, UR4, 0x1f0, URZ ;  /* 0x000001f004047890 */ /* 0x000fe2000ff1e03f */
[----:B------:R-:W-:Y:S01]  /*9c40*/  R2UR UR16, R7 ;  /* 0x00000000071072ca */ /* 0x000fe200000e0000 */
[----:B------:R-:W-:Y:S01]  /*9c50*/  UMOV UR8, 0x0 ;  /* 0x0000000000087882 */ /* 0x000fe20000000000 */
[----:B------:R-:W-:Y:S01]  /*9c60*/  UMOV UR9, 0x10000000 ;  /* 0x1000000000097882 */ /* 0x000fe20000000000 */
[----:B------:R-:W-:Y:S01]  /*9c70*/  UIADD3.X UR5, URZ, UR5, URZ, UP0, !UPT ;  /* 0x000000053f057290 */ /* 0x000fe200087fe43f */
[----:B------:R-:W-:Y:S01]  /*9c80*/  VIADD R5, R2, 0x1 ;  /* 0x0000000102057836 */ /* 0x000fe20000000000 */
[----:B------:R-:W-:-:S04]  /*9c90*/  UMOV UR18, URZ ;  /* 0x0000003f00127c82 */ /* 0x000fc80008000000 */
[----:B------:R-:W-:Y:S01]  /*9ca0*/  UIADD3 UR17, UR17, 0xe000, URZ ;  /* 0x0000e00011117890 */ /* 0x000fe2000fffe03f */
[----:B------:R-:W-:Y:S01]  /*9cb0*/  ISETP.NE.AND P4, PT, R5, 0x5, PT ;  /* 0x000000050500780c */ /* 0x000fe20003f85270 */
[----:B------:R-:W-:Y:S02]  /*9cc0*/  USHF.L.U32 UR19, UR19, 0x6, URZ ;  /* 0x0000000613137899 */ /* 0x000fe4000800063f */
[----:B------:R-:W-:Y:S01]  /*9cd0*/  UIADD3 UR16, UR16, 0x4000, URZ ;  /* 0x0000400010107890 */ /* 0x000fe2000fffe03f */
[----:B------:R-:W-:-:S04]  /*9ce0*/  SEL R2, RZ, 0x1, P4 ;  /* 0x00000001ff027807 */ /* 0x000fc80002000000 */
[----:B------:R-:W-:Y:S02]  /*9cf0*/  LOP3.LUT R3, R3, R2, RZ, 0x3c, !PT ;  /* 0x0000000203037212 */ /* 0x000fe400078e3cff */
[----:B------:R-:W-:Y:S02]  /*9d00*/  SEL R2, R5, RZ, P4 ;  /* 0x000000ff05027207 */ /* 0x000fe40002000000 */
[----:B------:R1:W-:Y:S02]  /*9d10*/  UTMALDG.4D [UR16], [UR4], desc[UR8] ;  /* 0x00000810040075b4 */ /* 0x0003e40008019000 */
[----:B-1----:R-:W-:-:S03]  /*9d20*/  NOP ;  /* 0x0000000000007918 */ /* 0x002fc60000000000 */
.L_x_92:
[----:B------:R-:W-:Y:S05]  /*9d30*/  BSYNC B1 ;  /* 0x0000000000017941 */ /* 0x000fea0003800000 */
.L_x_91:
[----:B------:R-:W-:Y:S01]  /*9d40*/  ISETP.LT.OR P4, PT, R4, 0x4, !P3 ;  /* 0x000000040400780c */ /* 0x000fe20005f81670 */
[----:B------:R-:W-:-:S12]  /*9d50*/  BSSY B1, `(.L_x_96) ;  /* 0x0000026000017945 */ /* 0x000fd80003800000 */
[----:B------:R-:W-:Y:S05]  /*9d60*/  @P4 BRA `(.L_x_97) ;  /* 0x0000000000904947 */ /* 0x000fea0003800000 */
[----:B------:R-:W1:Y:S01]  /*9d70*/  S2R R6, SR_CgaCtaId ;  /* 0x0000000000067919 */ /* 0x000e620000008800 */
[----:B------:R-:W-:Y:S02]  /*9d80*/  MOV R5, 0x400 ;  /* 0x0000040000057802 */ /* 0x000fe40000000f00 */
[----:B------:R-:W-:Y:S02]  /*9d90*/  SHF.L.U32 R7, R3, 0x1f, RZ ;  /* 0x0000001f03077819 */ /* 0x000fe400000006ff */
[----:B-1----:R-:W-:-:S04]  /*9da0*/  LEA R5, R6, R5, 0x18 ;  /* 0x0000000506057211 */ /* 0x002fc800078ec0ff */
[----:B------:R-:W-:-:S04]  /*9db0*/  LEA R6, R2, R5, 0x3 ;  /* 0x0000000502067211 */ /* 0x000fc800078e18ff */
[----:B------:R-:W1:Y:S02]  /*9dc0*/  SYNCS.PHASECHK.TRANS64.TRYWAIT P4, [R6+URZ+0xe028], R7 ;  /* 0x00e02807060075a7 */ /* 0x000e64000808017f */
[----:B-1----:R-:W-:Y:S05]  /*9dd0*/  @!P4 BRA `(.L_x_98) ;  /* 0x0000000400c8c947 */ /* 0x002fea0003800000 */
.L_x_114:
[----:B-1----:R-:W-:-:S04]  /*9de0*/  @P1 IMAD.MOV.U32 R7, RZ, RZ, 0x2000 ;  /* 0x00002000ff071424 */ /* 0x002fc800078e00ff */
[----:B------:R1:W-:Y:S02]  /*9df0*/  @P1 SYNCS.ARRIVE.TRANS64 RZ, [R6+URZ+0xe000], R7 ;  /* 0x00e0000706ff19a7 */ /* 0x0003e4000800003f */
[----:B-1----:R-:W-:-:S04]  /*9e00*/  PRMT R7, R0, 0x9910, RZ ;  /* 0x0000991000077816 */ /* 0x002fc800000000ff */
[----:B------:R-:W-:-:S13]  /*9e10*/  ISETP.NE.AND P4, PT, R7, 0x2, PT ;  /* 0x000000020700780c */ /* 0x000fda0003f85270 */
[----:B------:R-:W-:Y:S05]  /*9e20*/  @P4 BRA `(.L_x_99) ;  /* 0x0000000000044947 */ /* 0x000fea0003800000 */
[----:B------:R-:W-:Y:S01]  /*9e30*/  BPT.TRAP 0x1 ;  /* 0x000000040000795c */ /* 0x000fe20000300000 */
.L_x_99:
[----:B------:R-:W-:Y:S05]  /*9e40*/  @P0 BRA `(.L_x_100) ;  /* 0x0000000000040947 */ /* 0x000fea0003800000 */
[----:B------:R-:W-:Y:S01]  /*9e50*/  BPT.TRAP 0x1 ;  /* 0x000000040000795c */ /* 0x000fe20000300000 */
.L_x_100:
        /* <DEDUP_REMOVED lines=10> */
[----:B------:R-:W-:Y:S01]  /*9f00*/  UMOV UR19, URZ ;  /* 0x0000003f00137c82 */ /* 0x000fe20008000000 */
[----:B------:R-:W-:-:S03]  /*9f10*/  VIADD R8, R8, 0x1 ;  /* 0x0000000108087836 */ /* 0x000fc60000000000 */
[----:B------:R-:W-:Y:S01]  /*9f20*/  UIADD3 UR17, UR17, 0xe000, URZ ;  /* 0x0000e00011117890 */ /* 0x000fe2000fffe03f */
[C---:B------:R-:W-:Y:S01]  /*9f30*/  ISETP.NE.AND P4, PT, R2.reuse, 0x5, PT ;  /* 0x000000050200780c */ /* 0x040fe20003f85270 */
[----:B------:R-:W-:Y:S02]  /*9f40*/  USHF.L.U32 UR18, UR18, 0x6, URZ ;  /* 0x0000000612127899 */ /* 0x000fe4000800063f */
[----:B------:R-:W-:Y:S01]  /*9f50*/  UIADD3 UR16, UR16, 0x4000, URZ ;  /* 0x0000400010107890 */ /* 0x000fe2000fffe03f */
[----:B------:R-:W-:Y:S02]  /*9f60*/  SEL R6, RZ, 0x1, P4 ;  /* 0x00000001ff067807 */ /* 0x000fe40002000000 */
[----:B------:R-:W-:Y:S02]  /*9f70*/  SEL R2, R2, RZ, P4 ;  /* 0x000000ff02027207 */ /* 0x000fe40002000000 */
[----:B------:R-:W-:-:S04]  /*9f80*/  LOP3.LUT R3, R3, R6, RZ, 0x3c, !PT ;  /* 0x0000000603037212 */ /* 0x000fc800078e3cff */
[----:B------:R1:W-:Y:S02]  /*9f90*/  UTMALDG.4D [UR16], [UR4], desc[UR8] ;  /* 0x00000810040075b4 */ /* 0x0003e40008019000 */
[----:B-1----:R-:W-:Y:S01]  /*9fa0*/  NOP ;  /* 0x0000000000007918 */ /* 0x002fe20000000000 */
.L_x_97:
[----:B------:R-:W-:Y:S05]  /*9fb0*/  BSYNC B1 ;  /* 0x0000000000017941 */ /* 0x000fea0003800000 */
.L_x_96:
[C---:B------:R-:W-:Y:S01]  /*9fc0*/  ISETP.GT.AND P4, PT, R4.reuse, 0x4, PT ;  /* 0x000000040400780c */ /* 0x040fe20003f84270 */
[----:B------:R-:W-:-:S12]  /*9fd0*/  VIADD R4, R4, 0xfffffffe ;  /* 0xfffffffe04047836 */ /* 0x000fd80000000000 */
[----:B------:R-:W-:Y:S05]  /*9fe0*/  @P4 BRA `(.L_x_101) ;  /* 0xfffffff800bc4947 */ /* 0x000fea000383ffff */
[----:B------:R-:W-:Y:S05]  /*9ff0*/  BSYNC B0 ;  /* 0x0000000000007941 */ /* 0x000fea0003800000 */
.L_x_90:
[----:B------:R-:W-:Y:S05]  /*a000*/  EXIT ;  /* 0x000000000000794d */ /* 0x000fea0003800000 */
.L_x_15:
[----:B--2---:R-:W-:-:S04]  /*a010*/  IMAD.U32 R3, RZ, RZ, UR8 ;  /* 0x00000008ff037e24 */ /* 0x004fc8000f8e00ff */
[----:B------:R2:W3:Y:S03]  /*a020*/  SYNCS.PHASECHK.TRANS64.TRYWAIT P1, [R3+URZ+0xe050], R4 ;  /* 0x00e05004030075a7 */ /* 0x0004e6000802017f */
[----:B---3--:R-:W-:Y:S05]  /*a030*/  @!P1 NANOSLEEP.SYNCS 0x989680 ;  /* 0x009896800000995d */ /* 0x008fea0003900000 */
[----:B------:R-:W3:Y:S02]  /*a040*/  @!P1 SYNCS.PHASECHK.TRANS64 P1, [R3+URZ+0xe050], R4 ;  /* 0x00e05004030095a7 */ /* 0x000ee4000802007f */
[----:B---3--:R-:W-:Y:S05]  /*a050*/  @!P1 BRA `(.L_x_15) ;  /* 0xfffffffc00ec9947 */ /* 0x008fea000383ffff */
[----:B------:R-:W-:Y:S05]  /*a060*/  BRA `(.L_x_102) ;  /* 0xffffff6c00507947 */ /* 0x000fea000383ffff */
.L_x_17:
[----:B--2---:R-:W-:-:S04]  /*a070*/  MOV R3, UR36 ;  /* 0x0000002400037c02 */ /* 0x004fc80008000f00 */
[----:B------:R2:W3:Y:S03]  /*a080*/  SYNCS.PHASECHK.TRANS64.TRYWAIT P1, [R3+URZ+0xe000], R6 ;  /* 0x00e00006030075a7 */ /* 0x0004e6000802017f */
[----:B---3--:R-:W-:Y:S05]  /*a090*/  @!P1 NANOSLEEP.SYNCS 0x989680 ;  /* 0x009896800000995d */ /* 0x008fea0003900000 */
[----:B------:R-:W3:Y:S02]  /*a0a0*/  @!P1 SYNCS.PHASECHK.TRANS64 P1, [R3+URZ+0xe000], R6 ;  /* 0x00e00006030095a7 */ /* 0x000ee4000802007f */
[----:B---3--:R-:W-:Y:S05]  /*a0b0*/  @!P1 BRA `(.L_x_17) ;  /* 0xfffffffc00ec9947 */ /* 0x008fea000383ffff */
[----:B------:R-:W-:Y:S05]  /*a0c0*/  BRA `(.L_x_103) ;  /* 0xffffff6c00587947 */ /* 0x000fea000383ffff */
.L_x_18:
[----:B--2---:R-:W-:-:S04]  /*a0d0*/  IMAD.U32 R4, RZ, RZ, UR22 ;  /* 0x00000016ff047e24 */ /* 0x004fc8000f8e00ff */
[----:B------:R2:W3:Y:S03]  /*a0e0*/  SYNCS.PHASECHK.TRANS64.TRYWAIT P1, [R4+URZ+-0x8], R3 ;  /* 0xfffff803040075a7 */ /* 0x0004e6000802017f */
[----:B---3--:R-:W-:Y:S05]  /*a0f0*/  @!P1 NANOSLEEP.SYNCS 0x989680 ;  /* 0x009896800000995d */ /* 0x008fea0003900000 */
[----:B------:R-:W3:Y:S02]  /*a100*/  @!P1 SYNCS.PHASECHK.TRANS64 P1, [R4+URZ+-0x8], R3 ;  /* 0xfffff803040095a7 */ /* 0x000ee4000802007f */
[----:B---3--:R-:W-:Y:S05]  /*a110*/  @!P1 BRA `(.L_x_18) ;  /* 0xfffffffc00ec9947 */ /* 0x008fea000383ffff */
[----:B------:R-:W-:Y:S05]  /*a120*/  BRA `(.L_x_104) ;  /* 0xffffff6c00547947 */ /* 0x000fea000383ffff */
.L_x_20:
[----:B-1----:R-:W-:-:S04]  /*a130*/  IMAD.U32 R13, RZ, RZ, UR36 ;  /* 0x00000024ff0d7e24 */ /* 0x002fc8000f8e00ff */
[----:B------:R1:W2:Y:S03]  /*a140*/  SYNCS.PHASECHK.TRANS64.TRYWAIT P2, [R13+URZ+0xe008], R6 ;  /* 0x00e008060d0075a7 */ /* 0x0002a6000804017f */
[----:B--2---:R-:W-:Y:S05]  /*a150*/  @!P2 NANOSLEEP.SYNCS 0x989680 ;  /* 0x009896800000a95d */ /* 0x004fea0003900000 */
[----:B------:R-:W2:Y:S02]  /*a160*/  @!P2 SYNCS.PHASECHK.TRANS64 P2, [R13+URZ+0xe008], R6 ;  /* 0x00e008060d00a5a7 */ /* 0x000ea4000804007f */
[----:B--2---:R-:W-:Y:S05]  /*a170*/  @!P2 BRA `(.L_x_20) ;  /* 0xfffffffc00eca947 */ /* 0x004fea000383ffff */
[----:B------:R-:W-:Y:S05]  /*a180*/  BRA `(.L_x_105) ;  /* 0xffffff8800c47947 */ /* 0x000fea000383ffff */
.L_x_25:
[----:B-1----:R-:W-:-:S04]  /*a190*/  IMAD.U32 R5, RZ, RZ, UR6 ;  /* 0x00000006ff057e24 */ /* 0x002fc8000f8e00ff */
[----:B------:R1:W2:Y:S03]  /*a1a0*/  SYNCS.PHASECHK.TRANS64.TRYWAIT P3, [R5+URZ+0xe000], R4 ;  /* 0x00e00004050075a7 */ /* 0x0002a6000806017f */
[----:B--2---:R-:W-:Y:S05]  /*a1b0*/  @!P3 NANOSLEEP.SYNCS 0x989680 ;  /* 0x009896800000b95d */ /* 0x004fea0003900000 */
[----:B------:R-:W2:Y:S02]  /*a1c0*/  @!P3 SYNCS.PHASECHK.TRANS64 P3, [R5+URZ+0xe000], R4 ;  /* 0x00e000040500b5a7 */ /* 0x000ea4000806007f */
[----:B--2---:R-:W-:Y:S05]  /*a1d0*/  @!P3 BRA `(.L_x_25) ;  /* 0xfffffffc00ecb947 */ /* 0x004fea000383ffff */
[----:B------:R-:W-:Y:S05]  /*a1e0*/  BRA `(.L_x_106) ;  /* 0xffffff8c00547947 */ /* 0x000fea000383ffff */
.L_x_29:
[----:B-1----:R-:W-:-:S04]  /*a1f0*/  IMAD.U32 R14, RZ, RZ, UR6 ;  /* 0x00000006ff0e7e24 */ /* 0x002fc8000f8e00ff */
[----:B------:R1:W2:Y:S03]  /*a200*/  SYNCS.PHASECHK.TRANS64.TRYWAIT P3, [R14+URZ+0xe000], R19 ;  /* 0x00e000130e0075a7 */ /* 0x0002a6000806017f */
[----:B--2---:R-:W-:Y:S05]  /*a210*/  @!P3 NANOSLEEP.SYNCS 0x989680 ;  /* 0x009896800000b95d */ /* 0x004fea0003900000 */
[----:B------:R-:W2:Y:S02]  /*a220*/  @!P3 SYNCS.PHASECHK.TRANS64 P3, [R14+URZ+0xe000], R19 ;  /* 0x00e000130e00b5a7 */ /* 0x000ea4000806007f */
[----:B--2---:R-:W-:Y:S05]  /*a230*/  @!P3 BRA `(.L_x_29) ;  /* 0xfffffffc00ecb947 */ /* 0x004fea000383ffff */
[----:B------:R-:W-:Y:S05]  /*a240*/  BRA `(.L_x_28) ;  /* 0xffffffa800a87947 */ /* 0x000fea000383ffff */
.L_x_37:
[----:B--2---:R-:W-:-:S04]  /*a250*/  IMAD.U32 R5, RZ, RZ, UR6 ;  /* 0x00000006ff057e24 */ /* 0x004fc8000f8e00ff */
[----:B------:R2:W3:Y:S03]  /*a260*/  SYNCS.PHASECHK.TRANS64.TRYWAIT P3, [R5+URZ+0xe000], R4 ;  /* 0x00e00004050075a7 */ /* 0x0004e6000806017f */
[----:B---3--:R-:W-:Y:S05]  /*a270*/  @!P3 NANOSLEEP.SYNCS 0x989680 ;  /* 0x009896800000b95d */ /* 0x008fea0003900000 */
[----:B------:R-:W3:Y:S02]  /*a280*/  @!P3 SYNCS.PHASECHK.TRANS64 P3, [R5+URZ+0xe000], R4 ;  /* 0x00e000040500b5a7 */ /* 0x000ee4000806007f */
[----:B---3--:R-:W-:Y:S05]  /*a290*/  @!P3 BRA `(.L_x_37) ;  /* 0xfffffffc00ecb947 */ /* 0x008fea000383ffff */
[----:B------:R-:W-:Y:S05]  /*a2a0*/  BRA `(.L_x_107) ;  /* 0xffffffac006c7947 */ /* 0x000fea000383ffff */
.L_x_41:
[----:B-1----:R-:W-:-:S04]  /*a2b0*/  IMAD.U32 R20, RZ, RZ, UR6 ;  /* 0x00000006ff147e24 */ /* 0x002fc8000f8e00ff */
[----:B------:R1:W2:Y:S03]  /*a2c0*/  SYNCS.PHASECHK.TRANS64.TRYWAIT P3, [R20+URZ+0xe000], R17 ;  /* 0x00e00011140075a7 */ /* 0x0002a6000806017f */
[----:B--2---:R-:W-:Y:S05]  /*a2d0*/  @!P3 NANOSLEEP.SYNCS 0x989680 ;  /* 0x009896800000b95d */ /* 0x004fea0003900000 */
[----:B------:R-:W2:Y:S02]  /*a2e0*/  @!P3 SYNCS.PHASECHK.TRANS64 P3, [R20+URZ+0xe000], R17 ;  /* 0x00e000111400b5a7 */ /* 0x000ea4000806007f */
[----:B--2---:R-:W-:Y:S05]  /*a2f0*/  @!P3 BRA `(.L_x_41) ;  /* 0xfffffffc00ecb947 */ /* 0x004fea000383ffff */
[----:B------:R-:W-:Y:S05]  /*a300*/  BRA `(.L_x_40) ;  /* 0xffffffcc00b07947 */ /* 0x000fea000383ffff */
.L_x_57:
[----:B-1----:R-:W-:-:S04]  /*a310*/  MOV R3, UR22 ;  /* 0x0000001600037c02 */ /* 0x002fc80008000f00 */
[----:B------:R1:W2:Y:S03]  /*a320*/  SYNCS.PHASECHK.TRANS64.TRYWAIT P0, [R3+URZ+0x8], R0 ;  /* 0x00000800030075a7 */ /* 0x0002a6000800017f */
[----:B--2---:R-:W-:Y:S05]  /*a330*/  @!P0 NANOSLEEP.SYNCS 0x989680 ;  /* 0x009896800000895d */ /* 0x004fea0003900000 */
[----:B------:R-:W2:Y:S02]  /*a340*/  @!P0 SYNCS.PHASECHK.TRANS64 P0, [R3+URZ+0x8], R0 ;  /* 0x00000800030085a7 */ /* 0x000ea4000800007f */
[----:B--2---:R-:W-:Y:S05]  /*a350*/  @!P0 BRA `(.L_x_57) ;  /* 0xfffffffc00ec8947 */ /* 0x004fea000383ffff */
[----:B------:R-:W-:Y:S05]  /*a360*/  BRA `(.L_x_108) ;  /* 0xffffffd800187947 */ /* 0x000fea000383ffff */
.L_x_72:
[----:B--2---:R2:W4:Y:S02]  /*a370*/  SYNCS.PHASECHK.TRANS64.TRYWAIT P0, [R4+URZ+0xe060], R3 ;  /* 0x00e06003040075a7 */ /* 0x004524000800017f */
[----:B----4-:R-:W-:Y:S05]  /*a380*/  @!P0 NANOSLEEP.SYNCS 0x989680 ;  /* 0x009896800000895d */ /* 0x010fea0003900000 */
[----:B------:R-:W4:Y:S02]  /*a390*/  @!P0 SYNCS.PHASECHK.TRANS64 P0, [R4+URZ+0xe060], R3 ;  /* 0x00e06003040085a7 */ /* 0x000f24000800007f */
[----:B----4-:R-:W-:Y:S05]  /*a3a0*/  @!P0 BRA `(.L_x_72) ;  /* 0xfffffffc00f08947 */ /* 0x010fea000383ffff */
[----:B------:R-:W-:Y:S05]  /*a3b0*/  BRA `(.L_x_109) ;  /* 0xffffffec005c7947 */ /* 0x000fea000383ffff */
.L_x_77:
[----:B-1----:R1:W2:Y:S02]  /*a3c0*/  SYNCS.PHASECHK.TRANS64.TRYWAIT P0, [R2+URZ+0xe028], R5 ;  /* 0x00e02805020075a7 */ /* 0x0022a4000800017f */
[----:B--2---:R-:W-:Y:S05]  /*a3d0*/  @!P0 NANOSLEEP.SYNCS 0x989680 ;  /* 0x009896800000895d */ /* 0x004fea0003900000 */
[----:B------:R-:W2:Y:S02]  /*a3e0*/  @!P0 SYNCS.PHASECHK.TRANS64 P0, [R2+URZ+0xe028], R5 ;  /* 0x00e02805020085a7 */ /* 0x000ea4000800007f */
[----:B--2---:R-:W-:Y:S05]  /*a3f0*/  @!P0 BRA `(.L_x_77) ;  /* 0xfffffffc00f08947 */ /* 0x004fea000383ffff */
[----:B------:R-:W-:Y:S05]  /*a400*/  BRA `(.L_x_110) ;  /* 0xffffffec00e07947 */ /* 0x000fea000383ffff */
.L_x_82:
[----:B-1----:R1:W2:Y:S02]  /*a410*/  SYNCS.PHASECHK.TRANS64.TRYWAIT P0, [R5+URZ+0xe060], R6 ;  /* 0x00e06006050075a7 */ /* 0x0022a4000800017f */
[----:B--2---:R-:W-:Y:S05]  /*a420*/  @!P0 NANOSLEEP.SYNCS 0x989680 ;  /* 0x009896800000895d */ /* 0x004fea0003900000 */
[----:B------:R-:W2:Y:S02]  /*a430*/  @!P0 SYNCS.PHASECHK.TRANS64 P0, [R5+URZ+0xe060], R6 ;  /* 0x00e06006050085a7 */ /* 0x000ea4000800007f */
[----:B--2---:R-:W-:Y:S05]  /*a440*/  @!P0 BRA `(.L_x_82) ;  /* 0xfffffffc00f08947 */ /* 0x004fea000383ffff */
[----:B------:R-:W-:Y:S05]  /*a450*/  BRA `(.L_x_111) ;  /* 0xfffffff0005c7947 */ /* 0x000fea000383ffff */
.L_x_87:
[----:B-1----:R1:W2:Y:S02]  /*a460*/  SYNCS.PHASECHK.TRANS64.TRYWAIT P0, [R4+URZ+0xe028], R7 ;  /* 0x00e02807040075a7 */ /* 0x0022a4000800017f */
[----:B--2---:R-:W-:Y:S05]  /*a470*/  @!P0 NANOSLEEP.SYNCS 0x989680 ;  /* 0x009896800000895d */ /* 0x004fea0003900000 */
[----:B------:R-:W2:Y:S02]  /*a480*/  @!P0 SYNCS.PHASECHK.TRANS64 P0, [R4+URZ+0xe028], R7 ;  /* 0x00e02807040085a7 */ /* 0x000ea4000800007f */
[----:B--2---:R-:W-:Y:S05]  /*a490*/  @!P0 BRA `(.L_x_87) ;  /* 0xfffffffc00f08947 */ /* 0x004fea000383ffff */
[----:B------:R-:W-:Y:S05]  /*a4a0*/  BRA `(.L_x_112) ;  /* 0xfffffff000e47947 */ /* 0x000fea000383ffff */
.L_x_93:
[----:B-1----:R1:W2:Y:S02]  /*a4b0*/  SYNCS.PHASECHK.TRANS64.TRYWAIT P4, [R6+URZ+0xe028], R5 ;  /* 0x00e02805060075a7 */ /* 0x0022a4000808017f */
[----:B--2---:R-:W-:Y:S05]  /*a4c0*/  @!P4 NANOSLEEP.SYNCS 0x989680 ;  /* 0x009896800000c95d */ /* 0x004fea0003900000 */
[----:B------:R-:W2:Y:S02]  /*a4d0*/  @!P4 SYNCS.PHASECHK.TRANS64 P4, [R6+URZ+0xe028], R5 ;  /* 0x00e028050600c5a7 */ /* 0x000ea4000808007f */
[----:B--2---:R-:W-:Y:S05]  /*a4e0*/  @!P4 BRA `(.L_x_93) ;  /* 0xfffffffc00f0c947 */ /* 0x004fea000383ffff */
[----:B------:R-:W-:Y:S05]  /*a4f0*/  BRA `(.L_x_113) ;  /* 0xfffffff4009c7947 */ /* 0x000fea000383ffff */
.L_x_98:
[----:B-1----:R1:W2:Y:S02]  /*a500*/  SYNCS.PHASECHK.TRANS64.TRYWAIT P4, [R6+URZ+0xe028], R7 ;  /* 0x00e02807060075a7 */ /* 0x0022a4000808017f */
[----:B--2---:R-:W-:Y:S05]  /*a510*/  @!P4 NANOSLEEP.SYNCS 0x989680 ;  /* 0x009896800000c95d */ /* 0x004fea0003900000 */
[----:B------:R-:W2:Y:S02]  /*a520*/  @!P4 SYNCS.PHASECHK.TRANS64 P4, [R6+URZ+0xe028], R7 ;  /* 0x00e028070600c5a7 */ /* 0x000ea4000808007f */
[----:B--2---:R-:W-:Y:S05]  /*a530*/  @!P4 BRA `(.L_x_98) ;  /* 0xfffffffc00f0c947 */ /* 0x004fea000383ffff */
[----:B------:R-:W-:Y:S05]  /*a540*/  BRA `(.L_x_114) ;  /* 0xfffffff800247947 */ /* 0x000fea000383ffff */
        .weak           $__internal_0_$__cuda_sm20_rcp_rn_f32_slowpath
        .type           $__internal_0_$__cuda_sm20_rcp_rn_f32_slowpath,@function
        .size           $__internal_0_$__cuda_sm20_rcp_rn_f32_slowpath,(.L_x_120 - $__internal_0_$__cuda_sm20_rcp_rn_f32_slowpath)
$__internal_0_$__cuda_sm20_rcp_rn_f32_slowpath:
[----:B------:R-:W-:Y:S01]  /*a550*/  IMAD.SHL.U32 R0, R2, 0x2, RZ ;  /* 0x0000000202007824 */ /* 0x000fe200078e00ff */
[----:B------:R-:W-:Y:S04]  /*a560*/  BSSY B2, `(.L_x_115) ;  /* 0x0000030000027945 */ /* 0x000fe80003800000 */
[----:B------:R-:W-:-:S04]  /*a570*/  SHF.R.U32.HI R17, RZ, 0x18, R0 ;  /* 0x00000018ff117819 */ /* 0x000fc80000011600 */
[----:B------:R-:W-:-:S13]  /*a580*/  ISETP.NE.U32.AND P0, PT, R17, RZ, PT ;  /* 0x000000ff1100720c */ /* 0x000fda0003f05070 */
[----:B------:R-:W-:Y:S05]  /*a590*/  @P0 BRA `(.L_x_116) ;  /* 0x0000000000280947 */ /* 0x000fea0003800000 */
[----:B------:R-:W-:-:S05]  /*a5a0*/  IMAD.SHL.U32 R0, R2, 0x2, RZ ;  /* 0x0000000202007824 */ /* 0x000fca00078e00ff */
[----:B------:R-:W-:-:S13]  /*a5b0*/  ISETP.NE.AND P0, PT, R0, RZ, PT ;  /* 0x000000ff0000720c */ /* 0x000fda0003f05270 */
[----:B------:R-:W-:Y:S01]  /*a5c0*/  @P0 FFMA R8, R2, 1.84467440737095516160e+19, RZ ;  /* 0x5f80000002080823 */ /* 0x000fe200000000ff */
[----:B------:R-:W-:Y:S08]  /*a5d0*/  @!P0 MUFU.RCP R3, R2 ;  /* 0x0000000200038308 */ /* 0x000ff00000001000 */
[----:B------:R-:W1:Y:S02]  /*a5e0*/  @P0 MUFU.RCP R9, R8 ;  /* 0x0000000800090308 */ /* 0x000e640000001000 */
[----:B-1----:R-:W-:-:S04]  /*a5f0*/  @P0 FFMA R0, R8, R9, -1 ;  /* 0xbf80000008000423 */ /* 0x002fc80000000009 */
[----:B------:R-:W-:-:S04]  /*a600*/  @P0 FADD.FTZ R0, -R0, -RZ ;  /* 0x800000ff00000221 */ /* 0x000fc80000010100 */
[----:B------:R-:W-:-:S04]  /*a610*/  @P0 FFMA R0, R9, R0, R9 ;  /* 0x0000000009000223 */ /* 0x000fc80000000009 */
[----:B------:R-:W-:Y:S01]  /*a620*/  @P0 FFMA R3, R0, 1.84467440737095516160e+19, RZ ;  /* 0x5f80000000030823 */ /* 0x000fe200000000ff */
[----:B------:R-:W-:Y:S06]  /*a630*/  BRA `(.L_x_117) ;  /* 0x0000000000887947 */ /* 0x000fec0003800000 */
.L_x_116:
[----:B------:R-:W-:-:S05]  /*a640*/  VIADD R19, R17, 0xffffff03 ;  /* 0xffffff0311137836 */ /* 0x000fca0000000000 */
[----:B------:R-:W-:-:S13]  /*a650*/  ISETP.GT.U32.AND P0, PT, R19, 0x1, PT ;  /* 0x000000011300780c */ /* 0x000fda0003f04070 */
[----:B------:R-:W-:Y:S05]  /*a660*/  @P0 BRA `(.L_x_118) ;  /* 0x0000000000780947 */ /* 0x000fea0003800000 */
[----:B------:R-:W-:Y:S01]  /*a670*/  LOP3.LUT R0, R2, 0x7fffff, RZ, 0xc0, !PT ;  /* 0x007fffff02007812 */ /* 0x000fe200078ec0ff */
[----:B------:R-:W-:-:S03]  /*a680*/  IMAD.MOV.U32 R12, RZ, RZ, 0x3 ;  /* 0x00000003ff0c7424 */ /* 0x000fc600078e00ff */
[----:B------:R-:W-:Y:S02]  /*a690*/  LOP3.LUT R0, R0, 0x3f800000, RZ, 0xfc, !PT ;  /* 0x3f80000000007812 */ /* 0x000fe400078efcff */
[----:B------:R-:W-:Y:S02]  /*a6a0*/  SHF.L.U32 R12, R12, R19, RZ ;  /* 0x000000130c0c7219 */ /* 0x000fe400000006ff */
[----:B------:R-:W1:Y:S02]  /*a6b0*/  MUFU.RCP R3, R0 ;  /* 0x0000000000037308 */ /* 0x000e640000001000 */
[----:B-1----:R-:W-:-:S04]  /*a6c0*/  FFMA R8, R0, R3, -1 ;  /* 0xbf80000000087423 */ /* 0x002fc80000000003 */
[----:B------:R-:W-:-:S04]  /*a6d0*/  FADD.FTZ R8, -R8, -RZ ;  /* 0x800000ff08087221 */ /* 0x000fc80000010100 */
[CCC-:B------:R-:W-:Y:S01]  /*a6e0*/  FFMA.RM R9, R3.reuse, R8.reuse, R3.reuse ;  /* 0x0000000803097223 */ /* 0x1c0fe20000004003 */
[----:B------:R-:W-:-:S04]  /*a6f0*/  FFMA.RP R8, R3, R8, R3 ;  /* 0x0000000803087223 */ /* 0x000fc80000008003 */
[C---:B------:R-:W-:Y:S02]  /*a700*/  LOP3.LUT R3, R9.reuse, 0x7fffff, RZ, 0xc0, !PT ;  /* 0x007fffff09037812 */ /* 0x040fe400078ec0ff */
[----:B------:R-:W-:Y:S02]  /*a710*/  FSETP.NEU.FTZ.AND P0, PT, R9, R8, PT ;  /* 0x000000080900720b */ /* 0x000fe40003f1d000 */
[----:B------:R-:W-:Y:S02]  /*a720*/  LOP3.LUT R3, R3, 0x800000, RZ, 0xfc, !PT ;  /* 0x0080000003037812 */ /* 0x000fe400078efcff */
[----:B------:R-:W-:Y:S02]  /*a730*/  SEL R8, RZ, 0xffffffff, !P0 ;  /* 0xffffffffff087807 */ /* 0x000fe40004000000 */
[----:B------:R-:W-:-:S03]  /*a740*/  LOP3.LUT R12, R12, R3, RZ, 0xc0, !PT ;  /* 0x000000030c0c7212 */ /* 0x000fc600078ec0ff */
[----:B------:R-:W-:Y:S01]  /*a750*/  IMAD.MOV R8, RZ, RZ, -R8 ;  /* 0x000000ffff087224 */ /* 0x000fe200078e0a08 */
[----:B------:R-:W-:-:S04]  /*a760*/  SHF.R.U32.HI R12, RZ, R19, R12 ;  /* 0x00000013ff0c7219 */ /* 0x000fc8000001160c */
[----:B------:R-:W-:Y:S02]  /*a770*/  LOP3.LUT P1, RZ, R8, R19, R3, 0xf8, !PT ;  /* 0x0000001308ff7212 */ /* 0x000fe4000782f803 */
[C---:B------:R-:W-:Y:S02]  /*a780*/  LOP3.LUT P0, RZ, R12.reuse, 0x1, RZ, 0xc0, !PT ;  /* 0x000000010cff7812 */ /* 0x040fe4000780c0ff */
[----:B------:R-:W-:-:S04]  /*a790*/  LOP3.LUT P2, RZ, R12, 0x2, RZ, 0xc0, !PT ;  /* 0x000000020cff7812 */ /* 0x000fc8000784c0ff */
[----:B------:R-:W-:Y:S02]  /*a7a0*/  PLOP3.LUT P0, PT, P0, P1, P2, 0xe0, 0x0 ;  /* 0x000000000000781c */ /* 0x000fe40000703c20 */
[----:B------:R-:W-:Y:S02]  /*a7b0*/  LOP3.LUT P1, RZ, R2, 0x7fffff, RZ, 0xc0, !PT ;  /* 0x007fffff02ff7812 */ /* 0x000fe4000782c0ff */
[----:B------:R-:W-:-:S05]  /*a7c0*/  SEL R0, RZ, 0x1, !P0 ;  /* 0x00000001ff007807 */ /* 0x000fca0004000000 */
[----:B------:R-:W-:-:S05]  /*a7d0*/  IMAD.MOV R0, RZ, RZ, -R0 ;  /* 0x000000ffff007224 */ /* 0x000fca00078e0a00 */
[----:B------:R-:W-:Y:S02]  /*a7e0*/  ISETP.GE.AND P0, PT, R0, RZ, PT ;  /* 0x000000ff0000720c */ /* 0x000fe40003f06270 */
[----:B------:R-:W-:-:S04]  /*a7f0*/  IADD3 R0, R17, -0xfc, RZ ;  /* 0xffffff0411007810 */ /* 0x000fc80007ffe0ff */
[----:B------:R-:W-:-:S07]  /*a800*/  SHF.R.U32.HI R3, RZ, R0, R3 ;  /* 0x00000000ff037219 */ /* 0x000fce0000011603 */
[----:B------:R-:W-:-:S04]  /*a810*/  @!P0 VIADD R3, R3, 0x1 ;  /* 0x0000000103038836 */ /* 0x000fc80000000000 */
[----:B------:R-:W-:-:S05]  /*a820*/  @!P1 IMAD.SHL.U32 R3, R3, 0x2, RZ ;  /* 0x0000000203039824 */ /* 0x000fca00078e00ff */
[----:B------:R-:W-:Y:S01]  /*a830*/  LOP3.LUT R3, R3, 0x80000000, R2, 0xf8, !PT ;  /* 0x8000000003037812 */ /* 0x000fe200078ef802 */
[----:B------:R-:W-:Y:S06]  /*a840*/  BRA `(.L_x_117) ;  /* 0x0000000000047947 */ /* 0x000fec0003800000 */
.L_x_118:
[----:B------:R1:W2:Y:S02]  /*a850*/  MUFU.RCP R3, R2 ;  /* 0x0000000200037308 */ /* 0x0002a40000001000 */
.L_x_117:
[----:B------:R-:W-:Y:S05]  /*a860*/  BSYNC B2 ;  /* 0x0000000000027941 */ /* 0x000fea0003800000 */
.L_x_115:
[----:B--2---:R-:W-:Y:S02]  /*a870*/  IMAD.MOV.U32 R0, RZ, RZ, R3 ;  /* 0x000000ffff007224 */ /* 0x004fe400078e0003 */
[----:B-1----:R-:W-:Y:S02]  /*a880*/  IMAD.MOV.U32 R2, RZ, RZ, R14 ;  /* 0x000000ffff027224 */ /* 0x002fe400078e000e */
[----:B------:R-:W-:-:S04]  /*a890*/  IMAD.MOV.U32 R3, RZ, RZ, 0x0 ;  /* 0x00000000ff037424 */ /* 0x000fc800078e00ff */
[----:B------:R-:W-:Y:S05]  /*a8a0*/  RET.REL.NODEC R2 `(_ZN7cutlass13device_kernelINS_4fmha6kernel28FmhaKernelTmaWarpSpecializedINS1_10collective30FmhaMainloopTmaWarpSpecializedINS_12float_e4m3_tEffN4cute5tupleIJNS7_1CILi128EEENS9_ILi64EEESA_EEENS8_IJiNS9_ILi1EEENS8_IJiiEEEEEESF_NS8_IJSD_iSE_EEENS4_14ResidualFusionEJEEENS4_15FmhaFwdEpilogueIS6_fNS8_IJSB_SA_SB_EEEEENS2_23IndividualTileSchedulerEJEEEEEvNT_6ParamsE) ;  /* 0xffffff5402d47950 */ /* 0x000fea0003c3ffff */
.L_x_119:
[----:B------:R-:W-:-:S00]  /*a8b0*/  BRA `(.L_x_119) ;  /* 0xfffffffc00fc7947 */ /* 0x000fc0000383ffff */
[----:B------:R-:W-:-:S00]  /*a8c0*/  NOP ;  /* 0x0000000000007918 */ /* 0x000fc00000000000 */
        /* <DEDUP_REMOVED lines=11> */
.L_x_120:


//--------------------- .nv.global.init           --------------------------
	.section	.nv.global.init,"aw",@progbits
.nv.global.init:
	.type		$str$24,@object
	.size		$str$24,($str$25 - $str$24)
$str$24:
        /*0000*/ 	.byte	0x28, 0x61, 0x64, 0x64, 0x72, 0x65, 0x73, 0x73, 0x20, 0x26, 0x20, 0x6d, 0x61, 0x73, 0x6b, 0x29
        /*0010*/ 	.byte	0x20, 0x3d, 0x3d, 0x20, 0x30, 0x00
	.type		$str$25,@object
	.size		$str$25,(__unnamed_1 - $str$25)
$str$25:
        /*0016*/ 	.byte	0x2f, 0x74, 0x6d, 0x70, 0x2f, 0x63, 0x75, 0x74, 0x6c, 0x61, 0x73, 0x73, 0x5f, 0x73, 0x77, 0x65
        /*0026*/ 	.byte	0x65, 0x70, 0x5f, 0x73, 0x72, 0x63, 0x2f, 0x69, 0x6e, 0x63, 0x6c, 0x75, 0x64, 0x65, 0x2f, 0x63
        /*0036*/ 	.byte	0x75, 0x74, 0x65, 0x2f, 0x70, 0x6f, 0x69, 0x6e, 0x74, 0x65, 0x72, 0x5f, 0x66, 0x6c, 0x61, 0x67
        /*0046*/ 	.byte	0x67, 0x65, 0x64, 0x2e, 0x68, 0x70, 0x70, 0x00
	.type		__unnamed_1,@object
	.size		__unnamed_1,(.L_0 - __unnamed_1)
__unnamed_1:
        /*004e*/ 	.byte	0x61, 0x75, 0x74, 0x6f, 0x20, 0x63, 0x75, 0x74, 0x65, 0x3a, 0x3a, 0x61, 0x73, 0x5f, 0x70, 0x6f
        /* <DEDUP_REMOVED lines=27> */
        /*020e*/ 	.byte	0x43, 0x3c, 0x34, 0x30, 0x39, 0x36, 0x3e, 0x3e, 0x3e, 0x3e, 0x3e, 0x5d, 0x00
.L_0:


//--------------------- .nv.shared._ZN7cutlass13device_kernelINS_4fmha6kernel28FmhaKernelTmaWarpSpecializedINS1_10collective30FmhaMainloopTmaWarpSpecializedINS_12float_e4m3_tEffN4cute5tupleIJNS7_1CILi128EEENS9_ILi64EEESA_EEENS8_IJiNS9_ILi1EEENS8_IJiiEEEEEESF_NS8_IJSD_iSE_EEENS4_14ResidualFusionEJEEENS4_15FmhaFwdEpilogueIS6_fNS8_IJSB_SA_SB_EEEEENS2_23IndividualTileSchedulerEJEEEEEvNT_6ParamsE --------------------------
	.section	.nv.shared._ZN7cutlass13device_kernelINS_4fmha6kernel28FmhaKernelTmaWarpSpecializedINS1_10collective30FmhaMainloopTmaWarpSpecializedINS_12float_e4m3_tEffN4cute5tupleIJNS7_1CILi128EEENS9_ILi64EEESA_EEENS8_IJiNS9_ILi1EEENS8_IJiiEEEEEESF_NS8_IJSD_iSE_EEENS4_14ResidualFusionEJEEENS4_15FmhaFwdEpilogueIS6_fNS8_IJSB_SA_SB_EEEEENS2_23IndividualTileSchedulerEJEEEEEvNT_6ParamsE,"aw",@nobits
	.sectionflags	@""
	.align	16
	.zero		1024


//--------------------- .nv.shared.reserved.0     --------------------------
	.section	.nv.shared.reserved.0,"aw",@nobits
	.weak		__nv_reservedSMEM_offset_0_alias
	.size		__nv_reservedSMEM_offset_0_alias, 0, 0
	.other		__nv_reservedSMEM_offset_0_alias,@"STO_CUDA_RESERVED_SHARED STV_DEFAULT"
__nv_reservedSMEM_offset_0_alias:
	.zero		0


//--------------------- .nv.global                --------------------------
	.section	.nv.global,"aw",@nobits
.nv.global:
	.type		_ZN39_INTERNAL_5ec0cbf8_4_k_cu_c75fedb7_26924cute1_E,@object
	.size		_ZN39_INTERNAL_5ec0cbf8_4_k_cu_c75fedb7_26924cute1_E,(_ZN39_INTERNAL_5ec0cbf8_4_k_cu_c75fedb7_26924cuda3std3__45__cpo6cbeginE - _ZN39_INTERNAL_5ec0cbf8_4_k_cu_c75fedb7_26924cute1_E)
_ZN39_INTERNAL_5ec0cbf8_4_k_cu_c75fedb7_26924cute1_E:
	.zero		1
	.type		_ZN39_INTERNAL_5ec0cbf8_4_k_cu_c75fedb7_26924cuda3std3__45__cpo6cbeginE,@object
	.size		_ZN39_INTERNAL_5ec0cbf8_4_k_cu_c75fedb7_26924cuda3std3__45__cpo6cbeginE,(_ZN39_INTERNAL_5ec0cbf8_4_k_cu_c75fedb7_26924cuda3std3__48in_placeE - _ZN39_INTERNAL_5ec0cbf8_4_k_cu_c75fedb7_26924cuda3std3__45__cpo6cbeginE)
_ZN39_INTERNAL_5ec0cbf8_4_k_cu_c75fedb7_26924cuda3std3__45__cpo6cbeginE:
	.zero		1
	.type		_ZN39_INTERNAL_5ec0cbf8_4_k_cu_c75fedb7_26924cuda3std3__48in_placeE,@object
	.size		_ZN39_INTERNAL_5ec0cbf8_4_k_cu_c75fedb7_26924cuda3std3__48in_placeE,(_ZN39_INTERNAL_5ec0cbf8_4_k_cu_c75fedb7_26924cuda3std6ranges3__45__cpo9iter_moveE - _ZN39_INTERNAL_5ec0cbf8_4_k_cu_c75fedb7_26924cuda3std3__48in_placeE)
_ZN39_INTERNAL_5ec0cbf8_4_k_cu_c75fedb7_26924cuda3std3__48in_placeE:
	.zero		1
	.type		_ZN39_INTERNAL_5ec0cbf8_4_k_cu_c75fedb7_26924cuda3std6ranges3__45__cpo9iter_moveE,@object
	.size		_ZN39_INTERNAL_5ec0cbf8_4_k_cu_c75fedb7_26924cuda3std6ranges3__45__cpo9iter_moveE,(_ZN39_INTERNAL_5ec0cbf8_4_k_cu_c75fedb7_26924cuda3std3__45__cpo5beginE - _ZN39_INTERNAL_5ec0cbf8_4_k_cu_c75fedb7_26924cuda3std6ranges3__45__cpo9iter_moveE)
_ZN39_INTERNAL_5ec0cbf8_4_k_cu_c75fedb7_26924cuda3std6ranges3__45__cpo9iter_moveE:
	.zero		1
	.type		_ZN39_INTERNAL_5ec0cbf8_4_k_cu_c75fedb7_26924cuda3std3__45__cpo5beginE,@object
	.size		_ZN39_INTERNAL_5ec0cbf8_4_k_cu_c75fedb7_26924cuda3std3__45__cpo5beginE,(_ZN39_INTERNAL_5ec0cbf8_4_k_cu_c75fedb7_26924cuda3std3__441_GLOBAL__N__5ec0cbf8_4_k_cu_c75fedb7_26926ignoreE - _ZN39_INTERNAL_5ec0cbf8_4_k_cu_c75fedb7_26924cuda3std3__45__cpo5beginE)
_ZN39_INTERNAL_5ec0cbf8_4_k_cu_c75fedb7_26924cuda3std3__45__cpo5beginE:
	.zero		1
	.type		_ZN39_INTERNAL_5ec0cbf8_4_k_cu_c75fedb7_26924cuda3std3__441_GLOBAL__N__5ec0cbf8_4_k_cu_c75fedb7_26926ignoreE,@object
	.size		_ZN39_INTERNAL_5ec0cbf8_4_k_cu_c75fedb7_26924cuda3std3__441_GLOBAL__N__5ec0cbf8_4_k_cu_c75fedb7_26926ignoreE,(_ZN39_INTERNAL_5ec0cbf8_4_k_cu_c75fedb7_26924cute7productE - _ZN39_INTERNAL_5ec0cbf8_4_k_cu_c75fedb7_26924cuda3std3__441_GLOBAL__N__5ec0cbf8_4_k_cu_c75fedb7_26926ignoreE)
_ZN39_INTERNAL_5ec0cbf8_4_k_cu_c75fedb7_26924cuda3std3__441_GLOBAL__N__5ec0cbf8_4_k_cu_c75fedb7_26926ignoreE:
	.zero		1
	.type		_ZN39_INTERNAL_5ec0cbf8_4_k_cu_c75fedb7_26924cute7productE,@object
	.size		_ZN39_INTERNAL_5ec0cbf8_4_k_cu_c75fedb7_26924cute7productE,(_ZN39_INTERNAL_5ec0cbf8_4_k_cu_c75fedb7_26924cuda3std3__45__cpo3endE - _ZN39_INTERNAL_5ec0cbf8_4_k_cu_c75fedb7_26924cute7productE)
_ZN39_INTERNAL_5ec0cbf8_4_k_cu_c75fedb7_26924cute7productE:
	.zero		1
	.type		_ZN39_INTERNAL_5ec0cbf8_4_k_cu_c75fedb7_26924cuda3std3__45__cpo3endE,@object
	.size		_ZN39_INTERNAL_5ec0cbf8_4_k_cu_c75fedb7_26924cuda3std3__45__cpo3endE,(_ZN39_INTERNAL_5ec0cbf8_4_k_cu_c75fedb7_26924cuda3std3__419piecewise_constructE - _ZN39_INTERNAL_5ec0cbf8_4_k_cu_c75fedb7_26924cuda3std3__45__cpo3endE)
_ZN39_INTERNAL_5ec0cbf8_4_k_cu_c75fedb7_26924cuda3std3__45__cpo3endE:
	.zero		1
	.type		_ZN39_INTERNAL_5ec0cbf8_4_k_cu_c75fedb7_26924cuda3std3__419piecewise_constructE,@object
	.size		_ZN39_INTERNAL_5ec0cbf8_4_k_cu_c75fedb7_26924cuda3std3__419piecewise_constructE,(_ZN39_INTERNAL_5ec0cbf8_4_k_cu_c75fedb7_26924cuda3std3__45__cpo4cendE - _ZN39_INTERNAL_5ec0cbf8_4_k_cu_c75fedb7_26924cuda3std3__419piecewise_constructE)
_ZN39_INTERNAL_5ec0cbf8_4_k_cu_c75fedb7_26924cuda3std3__419piecewise_constructE:
	.zero		1
	.type		_ZN39_INTERNAL_5ec0cbf8_4_k_cu_c75fedb7_26924cuda3std3__45__cpo4cendE,@object
	.size		_ZN39_INTERNAL_5ec0cbf8_4_k_cu_c75fedb7_26924cuda3std3__45__cpo4cendE,(_ZN39_INTERNAL_5ec0cbf8_4_k_cu_c75fedb7_26924cuda3std6ranges3__45__cpo4swapE - _ZN39_INTERNAL_5ec0cbf8_4_k_cu_c75fedb7_26924cuda3std3__45__cpo4cendE)
_ZN39_INTERNAL_5ec0cbf8_4_k_cu_c75fedb7_26924cuda3std3__45__cpo4cendE:
	.zero		1
	.type		_ZN39_INTERNAL_5ec0cbf8_4_k_cu_c75fedb7_26924cuda3std6ranges3__45__cpo4swapE,@object
	.size		_ZN39_INTERNAL_5ec0cbf8_4_k_cu_c75fedb7_26924cuda3std6ranges3__45__cpo4swapE,(.L_8 - _ZN39_INTERNAL_5ec0cbf8_4_k_cu_c75fedb7_26924cuda3std6ranges3__45__cpo4swapE)
_ZN39_INTERNAL_5ec0cbf8_4_k_cu_c75fedb7_26924cuda3std6ranges3__45__cpo4swapE:
	.zero		1
.L_8:


//--------------------- .nv.constant0._ZN7cutlass13device_kernelINS_4fmha6kernel28FmhaKernelTmaWarpSpecializedINS1_10collective30FmhaMainloopTmaWarpSpecializedINS_12float_e4m3_tEffN4cute5tupleIJNS7_1CILi128EEENS9_ILi64EEESA_EEENS8_IJiNS9_ILi1EEENS8_IJiiEEEEEESF_NS8_IJSD_iSE_EEENS4_14ResidualFusionEJEEENS4_15FmhaFwdEpilogueIS6_fNS8_IJSB_SA_SB_EEEEENS2_23IndividualTileSchedulerEJEEEEEvNT_6ParamsE --------------------------
	.section	.nv.constant0._ZN7cutlass13device_kernelINS_4fmha6kernel28FmhaKernelTmaWarpSpecializedINS1_10collective30FmhaMainloopTmaWarpSpecializedINS_12float_e4m3_tEffN4cute5tupleIJNS7_1CILi128EEENS9_ILi64EEESA_EEENS8_IJiNS9_ILi1EEENS8_IJiiEEEEEESF_NS8_IJSD_iSE_EEENS4_14ResidualFusionEJEEENS4_15FmhaFwdEpilogueIS6_fNS8_IJSB_SA_SB_EEEEENS2_23IndividualTileSchedulerEJEEEEEvNT_6ParamsE,"a",@progbits
	.sectionflags	@""
	.align	4
.nv.constant0._ZN7cutlass13device_kernelINS_4fmha6kernel28FmhaKernelTmaWarpSpecializedINS1_10collective30FmhaMainloopTmaWarpSpecializedINS_12float_e4m3_tEffN4cute5tupleIJNS7_1CILi128EEENS9_ILi64EEESA_EEENS8_IJiNS9_ILi1EEENS8_IJiiEEEEEESF_NS8_IJSD_iSE_EEENS4_14ResidualFusionEJEEENS4_15FmhaFwdEpilogueIS6_fNS8_IJSB_SA_SB_EEEEENS2_23IndividualTileSchedulerEJEEEEEvNT_6ParamsE:
	.zero		2688


//--------------------- SYMBOLS --------------------------

	.type		.nv.reservedSmem.offset0,@object
	.size		.nv.reservedSmem.offset0,0x4
	.type		__assertfail,@function
